//
// Generated by NVIDIA NVVM Compiler
//
// Compiler Build ID: CL-36424714
// Cuda compilation tools, release 13.0, V13.0.88
// Based on NVVM 20.0.0
//

.version 9.0
.target sm_100
.address_size 64

	// .globl	_Z8create_FPfS_i

.visible .entry _Z8create_FPfS_i(
	.param .u64 .ptr .align 1 _Z8create_FPfS_i_param_0,
	.param .u64 .ptr .align 1 _Z8create_FPfS_i_param_1,
	.param .u32 _Z8create_FPfS_i_param_2
)
{
	.reg .pred 	%p<11>;
	.reg .b32 	%r<28>;
	.reg .b32 	%f<176>;
	.reg .b64 	%rd<20>;

	ld.param.u64 	%rd9, [_Z8create_FPfS_i_param_0];
	ld.param.u64 	%rd8, [_Z8create_FPfS_i_param_1];
	ld.param.u32 	%r17, [_Z8create_FPfS_i_param_2];
	cvta.to.global.u64 	%rd1, %rd9;
	mov.u32 	%r18, %ctaid.x;
	mov.u32 	%r19, %ntid.x;
	mov.u32 	%r20, %tid.x;
	mad.lo.s32 	%r1, %r18, %r19, %r20;
	setp.ge.s32 	%p1, %r1, %r17;
	@%p1 bra 	$L__BB0_16;
	setp.lt.s32 	%p2, %r17, 1;
	mov.f32 	%f175, 0f00000000;
	@%p2 bra 	$L__BB0_15;
	add.s32 	%r22, %r1, 1;
	cvt.rn.f32.u32 	%f1, %r22;
	and.b32  	%r2, %r17, 15;
	setp.lt.u32 	%p3, %r17, 16;
	mov.f32 	%f174, 0f00000000;
	mov.b32 	%r25, 0;
	@%p3 bra 	$L__BB0_5;
	and.b32  	%r25, %r17, 2147483632;
	neg.s32 	%r23, %r25;
	add.s64 	%rd18, %rd1, 32;
	mov.f32 	%f174, 0f00000000;
$L__BB0_4:
	.pragma "nounroll";
	ld.global.f32 	%f21, [%rd18+-32];
	lg2.approx.f32 	%f22, %f21;
	mul.f32 	%f23, %f22, %f1;
	ex2.approx.f32 	%f24, %f23;
	add.f32 	%f25, %f174, %f24;
	ld.global.f32 	%f26, [%rd18+-28];
	lg2.approx.f32 	%f27, %f26;
	mul.f32 	%f28, %f27, %f1;
	ex2.approx.f32 	%f29, %f28;
	add.f32 	%f30, %f25, %f29;
	ld.global.f32 	%f31, [%rd18+-24];
	lg2.approx.f32 	%f32, %f31;
	mul.f32 	%f33, %f32, %f1;
	ex2.approx.f32 	%f34, %f33;
	add.f32 	%f35, %f30, %f34;
	ld.global.f32 	%f36, [%rd18+-20];
	lg2.approx.f32 	%f37, %f36;
	mul.f32 	%f38, %f37, %f1;
	ex2.approx.f32 	%f39, %f38;
	add.f32 	%f40, %f35, %f39;
	ld.global.f32 	%f41, [%rd18+-16];
	lg2.approx.f32 	%f42, %f41;
	mul.f32 	%f43, %f42, %f1;
	ex2.approx.f32 	%f44, %f43;
	add.f32 	%f45, %f40, %f44;
	ld.global.f32 	%f46, [%rd18+-12];
	lg2.approx.f32 	%f47, %f46;
	mul.f32 	%f48, %f47, %f1;
	ex2.approx.f32 	%f49, %f48;
	add.f32 	%f50, %f45, %f49;
	ld.global.f32 	%f51, [%rd18+-8];
	lg2.approx.f32 	%f52, %f51;
	mul.f32 	%f53, %f52, %f1;
	ex2.approx.f32 	%f54, %f53;
	add.f32 	%f55, %f50, %f54;
	ld.global.f32 	%f56, [%rd18+-4];
	lg2.approx.f32 	%f57, %f56;
	mul.f32 	%f58, %f57, %f1;
	ex2.approx.f32 	%f59, %f58;
	add.f32 	%f60, %f55, %f59;
	ld.global.f32 	%f61, [%rd18];
	lg2.approx.f32 	%f62, %f61;
	mul.f32 	%f63, %f62, %f1;
	ex2.approx.f32 	%f64, %f63;
	add.f32 	%f65, %f60, %f64;
	ld.global.f32 	%f66, [%rd18+4];
	lg2.approx.f32 	%f67, %f66;
	mul.f32 	%f68, %f67, %f1;
	ex2.approx.f32 	%f69, %f68;
	add.f32 	%f70, %f65, %f69;
	ld.global.f32 	%f71, [%rd18+8];
	lg2.approx.f32 	%f72, %f71;
	mul.f32 	%f73, %f72, %f1;
	ex2.approx.f32 	%f74, %f73;
	add.f32 	%f75, %f70, %f74;
	ld.global.f32 	%f76, [%rd18+12];
	lg2.approx.f32 	%f77, %f76;
	mul.f32 	%f78, %f77, %f1;
	ex2.approx.f32 	%f79, %f78;
	add.f32 	%f80, %f75, %f79;
	ld.global.f32 	%f81, [%rd18+16];
	lg2.approx.f32 	%f82, %f81;
	mul.f32 	%f83, %f82, %f1;
	ex2.approx.f32 	%f84, %f83;
	add.f32 	%f85, %f80, %f84;
	ld.global.f32 	%f86, [%rd18+20];
	lg2.approx.f32 	%f87, %f86;
	mul.f32 	%f88, %f87, %f1;
	ex2.approx.f32 	%f89, %f88;
	add.f32 	%f90, %f85, %f89;
	ld.global.f32 	%f91, [%rd18+24];
	lg2.approx.f32 	%f92, %f91;
	mul.f32 	%f93, %f92, %f1;
	ex2.approx.f32 	%f94, %f93;
	add.f32 	%f95, %f90, %f94;
	ld.global.f32 	%f96, [%rd18+28];
	lg2.approx.f32 	%f97, %f96;
	mul.f32 	%f98, %f97, %f1;
	ex2.approx.f32 	%f99, %f98;
	add.f32 	%f174, %f95, %f99;
	add.s32 	%r23, %r23, 16;
	add.s64 	%rd18, %rd18, 64;
	setp.ne.s32 	%p4, %r23, 0;
	@%p4 bra 	$L__BB0_4;
$L__BB0_5:
	setp.eq.s32 	%p5, %r2, 0;
	@%p5 bra 	$L__BB0_14;
	and.b32  	%r8, %r17, 7;
	setp.lt.u32 	%p6, %r2, 8;
	@%p6 bra 	$L__BB0_8;
	mul.wide.u32 	%rd10, %r25, 4;
	add.s64 	%rd11, %rd1, %rd10;
	ld.global.f32 	%f101, [%rd11];
	lg2.approx.f32 	%f102, %f101;
	mul.f32 	%f103, %f102, %f1;
	ex2.approx.f32 	%f104, %f103;
	add.f32 	%f105, %f174, %f104;
	ld.global.f32 	%f106, [%rd11+4];
	lg2.approx.f32 	%f107, %f106;
	mul.f32 	%f108, %f107, %f1;
	ex2.approx.f32 	%f109, %f108;
	add.f32 	%f110, %f105, %f109;
	ld.global.f32 	%f111, [%rd11+8];
	lg2.approx.f32 	%f112, %f111;
	mul.f32 	%f113, %f112, %f1;
	ex2.approx.f32 	%f114, %f113;
	add.f32 	%f115, %f110, %f114;
	ld.global.f32 	%f116, [%rd11+12];
	lg2.approx.f32 	%f117, %f116;
	mul.f32 	%f118, %f117, %f1;
	ex2.approx.f32 	%f119, %f118;
	add.f32 	%f120, %f115, %f119;
	ld.global.f32 	%f121, [%rd11+16];
	lg2.approx.f32 	%f122, %f121;
	mul.f32 	%f123, %f122, %f1;
	ex2.approx.f32 	%f124, %f123;
	add.f32 	%f125, %f120, %f124;
	ld.global.f32 	%f126, [%rd11+20];
	lg2.approx.f32 	%f127, %f126;
	mul.f32 	%f128, %f127, %f1;
	ex2.approx.f32 	%f129, %f128;
	add.f32 	%f130, %f125, %f129;
	ld.global.f32 	%f131, [%rd11+24];
	lg2.approx.f32 	%f132, %f131;
	mul.f32 	%f133, %f132, %f1;
	ex2.approx.f32 	%f134, %f133;
	add.f32 	%f135, %f130, %f134;
	ld.global.f32 	%f136, [%rd11+28];
	lg2.approx.f32 	%f137, %f136;
	mul.f32 	%f138, %f137, %f1;
	ex2.approx.f32 	%f139, %f138;
	add.f32 	%f174, %f135, %f139;
	add.s32 	%r25, %r25, 8;
$L__BB0_8:
	setp.eq.s32 	%p7, %r8, 0;
	@%p7 bra 	$L__BB0_14;
	and.b32  	%r11, %r17, 3;
	setp.lt.u32 	%p8, %r8, 4;
	@%p8 bra 	$L__BB0_11;
	mul.wide.u32 	%rd12, %r25, 4;
	add.s64 	%rd13, %rd1, %rd12;
	ld.global.f32 	%f141, [%rd13];
	lg2.approx.f32 	%f142, %f141;
	mul.f32 	%f143, %f142, %f1;
	ex2.approx.f32 	%f144, %f143;
	add.f32 	%f145, %f174, %f144;
	ld.global.f32 	%f146, [%rd13+4];
	lg2.approx.f32 	%f147, %f146;
	mul.f32 	%f148, %f147, %f1;
	ex2.approx.f32 	%f149, %f148;
	add.f32 	%f150, %f145, %f149;
	ld.global.f32 	%f151, [%rd13+8];
	lg2.approx.f32 	%f152, %f151;
	mul.f32 	%f153, %f152, %f1;
	ex2.approx.f32 	%f154, %f153;
	add.f32 	%f155, %f150, %f154;
	ld.global.f32 	%f156, [%rd13+12];
	lg2.approx.f32 	%f157, %f156;
	mul.f32 	%f158, %f157, %f1;
	ex2.approx.f32 	%f159, %f158;
	add.f32 	%f174, %f155, %f159;
	add.s32 	%r25, %r25, 4;
$L__BB0_11:
	setp.eq.s32 	%p9, %r11, 0;
	@%p9 bra 	$L__BB0_14;
	mul.wide.u32 	%rd14, %r25, 4;
	add.s64 	%rd19, %rd1, %rd14;
	neg.s32 	%r27, %r11;
$L__BB0_13:
	.pragma "nounroll";
	ld.global.f32 	%f160, [%rd19];
	lg2.approx.f32 	%f161, %f160;
	mul.f32 	%f162, %f161, %f1;
	ex2.approx.f32 	%f163, %f162;
	add.f32 	%f174, %f174, %f163;
	add.s64 	%rd19, %rd19, 4;
	add.s32 	%r27, %r27, 1;
	setp.ne.s32 	%p10, %r27, 0;
	@%p10 bra 	$L__BB0_13;
$L__BB0_14:
	add.f32 	%f175, %f174, %f174;
$L__BB0_15:
	cvt.rn.f32.s32 	%f164, %r17;
	div.rn.f32 	%f165, %f175, %f164;
	cvta.to.global.u64 	%rd15, %rd8;
	mul.wide.s32 	%rd16, %r1, 4;
	add.s64 	%rd17, %rd15, %rd16;
	st.global.f32 	[%rd17], %f165;
$L__BB0_16:
	ret;

}
	// .globl	_Z12createMatrixPfS_i
.visible .entry _Z12createMatrixPfS_i(
	.param .u64 .ptr .align 1 _Z12createMatrixPfS_i_param_0,
	.param .u64 .ptr .align 1 _Z12createMatrixPfS_i_param_1,
	.param .u32 _Z12createMatrixPfS_i_param_2
)
{
	.reg .pred 	%p<11>;
	.reg .b32 	%r<31>;
	.reg .b32 	%f<165>;
	.reg .b64 	%rd<17>;

	ld.param.u64 	%rd5, [_Z12createMatrixPfS_i_param_0];
	ld.param.u64 	%rd6, [_Z12createMatrixPfS_i_param_1];
	ld.param.u32 	%r15, [_Z12createMatrixPfS_i_param_2];
	cvta.to.global.u64 	%rd1, %rd6;
	mov.u32 	%r16, %ntid.y;
	mov.u32 	%r17, %ctaid.y;
	mov.u32 	%r18, %tid.y;
	mad.lo.s32 	%r1, %r16, %r17, %r18;
	mov.u32 	%r19, %ntid.x;
	mov.u32 	%r20, %ctaid.x;
	mov.u32 	%r21, %tid.x;
	mad.lo.s32 	%r2, %r19, %r20, %r21;
	mad.lo.s32 	%r3, %r15, %r1, %r2;
	mul.lo.s32 	%r22, %r15, %r15;
	setp.ge.s32 	%p1, %r3, %r22;
	@%p1 bra 	$L__BB1_14;
	setp.lt.s32 	%p2, %r15, 1;
	mov.f32 	%f163, 0f00000000;
	mov.f32 	%f164, %f163;
	@%p2 bra 	$L__BB1_13;
	add.s32 	%r24, %r2, %r1;
	cvt.rn.f32.u32 	%f1, %r24;
	add.s32 	%r25, %r24, 2;
	cvt.rn.f32.u32 	%f2, %r25;
	and.b32  	%r4, %r15, 7;
	setp.lt.u32 	%p3, %r15, 8;
	mov.f32 	%f164, 0f00000000;
	mov.b32 	%r29, 0;
	mov.f32 	%f163, %f164;
	@%p3 bra 	$L__BB1_5;
	and.b32  	%r29, %r15, 2147483640;
	neg.s32 	%r27, %r29;
	add.s64 	%rd16, %rd1, 16;
	mov.f32 	%f164, 0f00000000;
$L__BB1_4:
	.pragma "nounroll";
	ld.global.f32 	%f31, [%rd16+-16];
	lg2.approx.f32 	%f32, %f31;
	mul.f32 	%f33, %f32, %f1;
	ex2.approx.f32 	%f34, %f33;
	add.f32 	%f35, %f163, %f34;
	mul.f32 	%f36, %f32, %f2;
	ex2.approx.f32 	%f37, %f36;
	add.f32 	%f38, %f164, %f37;
	ld.global.f32 	%f39, [%rd16+-12];
	lg2.approx.f32 	%f40, %f39;
	mul.f32 	%f41, %f40, %f1;
	ex2.approx.f32 	%f42, %f41;
	add.f32 	%f43, %f35, %f42;
	mul.f32 	%f44, %f40, %f2;
	ex2.approx.f32 	%f45, %f44;
	add.f32 	%f46, %f38, %f45;
	ld.global.f32 	%f47, [%rd16+-8];
	lg2.approx.f32 	%f48, %f47;
	mul.f32 	%f49, %f48, %f1;
	ex2.approx.f32 	%f50, %f49;
	add.f32 	%f51, %f43, %f50;
	mul.f32 	%f52, %f48, %f2;
	ex2.approx.f32 	%f53, %f52;
	add.f32 	%f54, %f46, %f53;
	ld.global.f32 	%f55, [%rd16+-4];
	lg2.approx.f32 	%f56, %f55;
	mul.f32 	%f57, %f56, %f1;
	ex2.approx.f32 	%f58, %f57;
	add.f32 	%f59, %f51, %f58;
	mul.f32 	%f60, %f56, %f2;
	ex2.approx.f32 	%f61, %f60;
	add.f32 	%f62, %f54, %f61;
	ld.global.f32 	%f63, [%rd16];
	lg2.approx.f32 	%f64, %f63;
	mul.f32 	%f65, %f64, %f1;
	ex2.approx.f32 	%f66, %f65;
	add.f32 	%f67, %f59, %f66;
	mul.f32 	%f68, %f64, %f2;
	ex2.approx.f32 	%f69, %f68;
	add.f32 	%f70, %f62, %f69;
	ld.global.f32 	%f71, [%rd16+4];
	lg2.approx.f32 	%f72, %f71;
	mul.f32 	%f73, %f72, %f1;
	ex2.approx.f32 	%f74, %f73;
	add.f32 	%f75, %f67, %f74;
	mul.f32 	%f76, %f72, %f2;
	ex2.approx.f32 	%f77, %f76;
	add.f32 	%f78, %f70, %f77;
	ld.global.f32 	%f79, [%rd16+8];
	lg2.approx.f32 	%f80, %f79;
	mul.f32 	%f81, %f80, %f1;
	ex2.approx.f32 	%f82, %f81;
	add.f32 	%f83, %f75, %f82;
	mul.f32 	%f84, %f80, %f2;
	ex2.approx.f32 	%f85, %f84;
	add.f32 	%f86, %f78, %f85;
	ld.global.f32 	%f87, [%rd16+12];
	lg2.approx.f32 	%f88, %f87;
	mul.f32 	%f89, %f88, %f1;
	ex2.approx.f32 	%f90, %f89;
	add.f32 	%f163, %f83, %f90;
	mul.f32 	%f91, %f88, %f2;
	ex2.approx.f32 	%f92, %f91;
	add.f32 	%f164, %f86, %f92;
	add.s32 	%r27, %r27, 8;
	add.s64 	%rd16, %rd16, 32;
	setp.ne.s32 	%p4, %r27, 0;
	@%p4 bra 	$L__BB1_4;
$L__BB1_5:
	setp.eq.s32 	%p5, %r4, 0;
	@%p5 bra 	$L__BB1_13;
	and.b32  	%r10, %r15, 3;
	setp.lt.u32 	%p6, %r4, 4;
	@%p6 bra 	$L__BB1_8;
	mul.wide.u32 	%rd7, %r29, 4;
	add.s64 	%rd8, %rd1, %rd7;
	ld.global.f32 	%f94, [%rd8];
	lg2.approx.f32 	%f95, %f94;
	mul.f32 	%f96, %f95, %f1;
	ex2.approx.f32 	%f97, %f96;
	add.f32 	%f98, %f163, %f97;
	mul.f32 	%f99, %f95, %f2;
	ex2.approx.f32 	%f100, %f99;
	add.f32 	%f101, %f164, %f100;
	ld.global.f32 	%f102, [%rd8+4];
	lg2.approx.f32 	%f103, %f102;
	mul.f32 	%f104, %f103, %f1;
	ex2.approx.f32 	%f105, %f104;
	add.f32 	%f106, %f98, %f105;
	mul.f32 	%f107, %f103, %f2;
	ex2.approx.f32 	%f108, %f107;
	add.f32 	%f109, %f101, %f108;
	ld.global.f32 	%f110, [%rd8+8];
	lg2.approx.f32 	%f111, %f110;
	mul.f32 	%f112, %f111, %f1;
	ex2.approx.f32 	%f113, %f112;
	add.f32 	%f114, %f106, %f113;
	mul.f32 	%f115, %f111, %f2;
	ex2.approx.f32 	%f116, %f115;
	add.f32 	%f117, %f109, %f116;
	ld.global.f32 	%f118, [%rd8+12];
	lg2.approx.f32 	%f119, %f118;
	mul.f32 	%f120, %f119, %f1;
	ex2.approx.f32 	%f121, %f120;
	add.f32 	%f163, %f114, %f121;
	mul.f32 	%f122, %f119, %f2;
	ex2.approx.f32 	%f123, %f122;
	add.f32 	%f164, %f117, %f123;
	add.s32 	%r29, %r29, 4;
$L__BB1_8:
	setp.eq.s32 	%p7, %r10, 0;
	@%p7 bra 	$L__BB1_13;
	setp.eq.s32 	%p8, %r10, 1;
	@%p8 bra 	$L__BB1_11;
	mul.wide.u32 	%rd9, %r29, 4;
	add.s64 	%rd10, %rd1, %rd9;
	ld.global.f32 	%f125, [%rd10];
	lg2.approx.f32 	%f126, %f125;
	mul.f32 	%f127, %f126, %f1;
	ex2.approx.f32 	%f128, %f127;
	add.f32 	%f129, %f163, %f128;
	mul.f32 	%f130, %f126, %f2;
	ex2.approx.f32 	%f131, %f130;
	add.f32 	%f132, %f164, %f131;
	ld.global.f32 	%f133, [%rd10+4];
	lg2.approx.f32 	%f134, %f133;
	mul.f32 	%f135, %f134, %f1;
	ex2.approx.f32 	%f136, %f135;
	add.f32 	%f163, %f129, %f136;
	mul.f32 	%f137, %f134, %f2;
	ex2.approx.f32 	%f138, %f137;
	add.f32 	%f164, %f132, %f138;
	add.s32 	%r29, %r29, 2;
$L__BB1_11:
	and.b32  	%r26, %r15, 1;
	setp.eq.b32 	%p9, %r26, 1;
	not.pred 	%p10, %p9;
	@%p10 bra 	$L__BB1_13;
	mul.wide.u32 	%rd11, %r29, 4;
	add.s64 	%rd12, %rd1, %rd11;
	ld.global.f32 	%f139, [%rd12];
	lg2.approx.f32 	%f140, %f139;
	mul.f32 	%f141, %f140, %f1;
	ex2.approx.f32 	%f142, %f141;
	add.f32 	%f163, %f163, %f142;
	mul.f32 	%f143, %f140, %f2;
	ex2.approx.f32 	%f144, %f143;
	add.f32 	%f164, %f164, %f144;
$L__BB1_13:
	cvt.rn.f32.s32 	%f145, %r15;
	div.rn.f32 	%f146, %f163, %f145;
	div.rn.f32 	%f147, %f164, %f145;
	sub.f32 	%f148, %f146, %f147;
	cvta.to.global.u64 	%rd13, %rd5;
	mul.wide.s32 	%rd14, %r3, 4;
	add.s64 	%rd15, %rd13, %rd14;
	st.global.f32 	[%rd15], %f148;
$L__BB1_14:
	ret;

}


// ===== COMPILED SASS (sm_100) =====

	.target	sm_100

	.elftype	@"ET_EXEC"


//--------------------- .note.nv.tkinfo           --------------------------
	.section	.note.nv.tkinfo,"",@"SHT_NOTE"
	.sectionflags	@"SHF_NOTE_NV_TKINFO"
	.tkinfo
        /*0018*/ 	.word	0x00000002
        /*0030*/ 	.string	""
        /*0030*/ 	.string	"ptxas"
        /*0030*/ 	.string	"Cuda compilation tools, release 13.0, V13.0.88"
        /*0030*/ 	.string	"Build cuda_13.0.r13.0/compiler.36424714_0"
        /*0030*/ 	.string	"-arch sm_100 -m 64 "



//--------------------- .note.nv.cuinfo           --------------------------
	.section	.note.nv.cuinfo,"",@"SHT_NOTE"
	.sectionflags	@"SHF_NOTE_NV_CUINFO"
        /*0018*/ 	.short	0x0002
        /*001a*/ 	.short	0x0064
        /*001c*/ 	.short	0x0082
	.zero		2


//--------------------- .nv.info                  --------------------------
	.section	.nv.info,"",@"SHT_CUDA_INFO"
	.align	4


	//----- nvinfo : EIATTR_REGCOUNT
	.align		4
        /*0000*/ 	.byte	0x04, 0x2f
        /*0002*/ 	.short	(.L_1 - .L_0)
	.align		4
.L_0:
        /*0004*/ 	.word	index@(_Z8create_FPfS_i)
        /*0008*/ 	.word	0x0000001f


	//----- nvinfo : EIATTR_FRAME_SIZE
	.align		4
.L_1:
        /*000c*/ 	.byte	0x04, 0x11
        /*000e*/ 	.short	(.L_3 - .L_2)
	.align		4
.L_2:
        /*0010*/ 	.word	index@($__internal_1_$__cuda_sm3x_div_rn_noftz_f32_slowpath)
        /*0014*/ 	.word	0x00000000


	//----- nvinfo : EIATTR_FRAME_SIZE
	.align		4
.L_3:
        /*0018*/ 	.byte	0x04, 0x11
        /*001a*/ 	.short	(.L_5 - .L_4)
	.align		4
.L_4:
        /*001c*/ 	.word	index@(_Z8create_FPfS_i)
        /*0020*/ 	.word	0x00000000


	//----- nvinfo : EIATTR_REGCOUNT
	.align		4
.L_5:
        /*0024*/ 	.byte	0x04, 0x2f
        /*0026*/ 	.short	(.L_7 - .L_6)
	.align		4
.L_6:
        /*0028*/ 	.word	index@(_Z12createMatrixPfS_i)
        /*002c*/ 	.word	0x0000001e


	//----- nvinfo : EIATTR_FRAME_SIZE
	.align		4
.L_7:
        /*0030*/ 	.byte	0x04, 0x11
        /*0032*/ 	.short	(.L_9 - .L_8)
	.align		4
.L_8:
        /*0034*/ 	.word	index@($__internal_0_$__cuda_sm3x_div_rn_noftz_f32_slowpath)
        /*0038*/ 	.word	0x00000000


	//----- nvinfo : EIATTR_FRAME_SIZE
	.align		4
.L_9:
        /*003c*/ 	.byte	0x04, 0x11
        /*003e*/ 	.short	(.L_11 - .L_10)
	.align		4
.L_10:
        /*0040*/ 	.word	index@(_Z12createMatrixPfS_i)
        /*0044*/ 	.word	0x00000000


	//----- nvinfo : EIATTR_MIN_STACK_SIZE
	.align		4
.L_11:
        /*0048*/ 	.byte	0x04, 0x12
        /*004a*/ 	.short	(.L_13 - .L_12)
	.align		4
.L_12:
        /*004c*/ 	.word	index@(_Z12createMatrixPfS_i)
        /*0050*/ 	.word	0x00000000


	//----- nvinfo : EIATTR_MIN_STACK_SIZE
	.align		4
.L_13:
        /*0054*/ 	.byte	0x04, 0x12
        /*0056*/ 	.short	(.L_15 - .L_14)
	.align		4
.L_14:
        /*0058*/ 	.word	index@(_Z8create_FPfS_i)
        /*005c*/ 	.word	0x00000000
.L_15:


//--------------------- .nv.compat                --------------------------
	.section	.nv.compat,"",@"SHT_CUDA_COMPAT_INFO"
	.align	4
        /*0000*/ 	.byte	0x02, 0x09, 0x00, 0x00, 0x02, 0x02, 0x01, 0x00, 0x02, 0x05, 0x05, 0x00, 0x03, 0x07, 0x01, 0x01
        /*0010*/ 	.byte	0x02, 0x03, 0x00, 0x00, 0x02, 0x06, 0x01, 0x00, 0x04, 0x0b, 0x08, 0x00, 0x01, 0x00, 0x00, 0x00
        /*0020*/ 	.byte	0x00, 0x00, 0x00, 0x00


//--------------------- .nv.info._Z12createMatrixPfS_i --------------------------
	.section	.nv.info._Z12createMatrixPfS_i,"",@"SHT_CUDA_INFO"
	.sectionflags	@""
	.align	4


	//----- nvinfo : EIATTR_CUDA_API_VERSION
	.align		4
        /*0000*/ 	.byte	0x04, 0x37
        /*0002*/ 	.short	(.L_17 - .L_16)
.L_16:
        /*0004*/ 	.word	0x00000082


	//----- nvinfo : EIATTR_KPARAM_INFO
	.align		4
.L_17:
        /*0008*/ 	.byte	0x04, 0x17
        /*000a*/ 	.short	(.L_19 - .L_18)
.L_18:
        /*000c*/ 	.word	0x00000000
        /*0010*/ 	.short	0x0002
        /*0012*/ 	.short	0x0010
        /*0014*/ 	.byte	0x00, 0xf0, 0x11, 0x00


	//----- nvinfo : EIATTR_KPARAM_INFO
	.align		4
.L_19:
        /*0018*/ 	.byte	0x04, 0x17
        /*001a*/ 	.short	(.L_21 - .L_20)
.L_20:
        /*001c*/ 	.word	0x00000000
        /*0020*/ 	.short	0x0001
        /*0022*/ 	.short	0x0008
        /*0024*/ 	.byte	0x00, 0xf5, 0x21, 0x00


	//----- nvinfo : EIATTR_KPARAM_INFO
	.align		4
.L_21:
        /*0028*/ 	.byte	0x04, 0x17
        /*002a*/ 	.short	(.L_23 - .L_22)
.L_22:
        /*002c*/ 	.word	0x00000000
        /*0030*/ 	.short	0x0000
        /*0032*/ 	.short	0x0000
        /*0034*/ 	.byte	0x00, 0xf5, 0x21, 0x00


	//----- nvinfo : EIATTR_SPARSE_MMA_MASK
	.align		4
.L_23:
        /*0038*/ 	.byte	0x03, 0x50
        /*003a*/ 	.short	0x0000


	//----- nvinfo : EIATTR_MAXREG_COUNT
	.align		4
        /*003c*/ 	.byte	0x03, 0x1b
        /*003e*/ 	.short	0x00ff


	//----- nvinfo : EIATTR_MERCURY_ISA_VERSION
	.align		4
        /*0040*/ 	.byte	0x03, 0x5f
        /*0042*/ 	.short	0x0101


	//----- nvinfo : EIATTR_VRC_CTA_INIT_COUNT
	.align		4
        /*0044*/ 	.byte	0x02, 0x4a
	.zero		1
	.zero		1


	//----- nvinfo : EIATTR_EXIT_INSTR_OFFSETS
	.align		4
        /*0048*/ 	.byte	0x04, 0x1c
        /*004a*/ 	.short	(.L_25 - .L_24)


	//   ....[0]....
.L_24:
        /*004c*/ 	.word	0x000000d0


	//   ....[1]....
        /*0050*/ 	.word	0x000015f0


	//----- nvinfo : EIATTR_CRS_STACK_SIZE
	.align		4
.L_25:
        /*0054*/ 	.byte	0x04, 0x1e
        /*0056*/ 	.short	(.L_27 - .L_26)
.L_26:
        /*0058*/ 	.word	0x00000000


	//----- nvinfo : EIATTR_CBANK_PARAM_SIZE
	.align		4
.L_27:
        /*005c*/ 	.byte	0x03, 0x19
        /*005e*/ 	.short	0x0014


	//----- nvinfo : EIATTR_PARAM_CBANK
	.align		4
        /*0060*/ 	.byte	0x04, 0x0a
        /*0062*/ 	.short	(.L_29 - .L_28)
	.align		4
.L_28:
        /*0064*/ 	.word	index@(.nv.constant0._Z12createMatrixPfS_i)
        /*0068*/ 	.short	0x0380
        /*006a*/ 	.short	0x0014


	//----- nvinfo : EIATTR_SW_WAR
	.align		4
.L_29:
        /*006c*/ 	.byte	0x04, 0x36
        /*006e*/ 	.short	(.L_31 - .L_30)
.L_30:
        /*0070*/ 	.word	0x00000008
.L_31:


//--------------------- .nv.info._Z8create_FPfS_i --------------------------
	.section	.nv.info._Z8create_FPfS_i,"",@"SHT_CUDA_INFO"
	.sectionflags	@""
	.align	4


	//----- nvinfo : EIATTR_CUDA_API_VERSION
	.align		4
        /*0000*/ 	.byte	0x04, 0x37
        /*0002*/ 	.short	(.L_33 - .L_32)
.L_32:
        /*0004*/ 	.word	0x00000082


	//----- nvinfo : EIATTR_KPARAM_INFO
	.align		4
.L_33:
        /*0008*/ 	.byte	0x04, 0x17
        /*000a*/ 	.short	(.L_35 - .L_34)
.L_34:
        /*000c*/ 	.word	0x00000000
        /*0010*/ 	.short	0x0002
        /*0012*/ 	.short	0x0010
        /*0014*/ 	.byte	0x00, 0xf0, 0x11, 0x00


	//----- nvinfo : EIATTR_KPARAM_INFO
	.align		4
.L_35:
        /*0018*/ 	.byte	0x04, 0x17
        /*001a*/ 	.short	(.L_37 - .L_36)
.L_36:
        /*001c*/ 	.word	0x00000000
        /*0020*/ 	.short	0x0001
        /*0022*/ 	.short	0x0008
        /*0024*/ 	.byte	0x00, 0xf5, 0x21, 0x00


	//----- nvinfo : EIATTR_KPARAM_INFO
	.align		4
.L_37:
        /*0028*/ 	.byte	0x04, 0x17
        /*002a*/ 	.short	(.L_39 - .L_38)
.L_38:
        /*002c*/ 	.word	0x00000000
        /*0030*/ 	.short	0x0000
        /*0032*/ 	.short	0x0000
        /*0034*/ 	.byte	0x00, 0xf5, 0x21, 0x00


	//----- nvinfo : EIATTR_SPARSE_MMA_MASK
	.align		4
.L_39:
        /*0038*/ 	.byte	0x03, 0x50
        /*003a*/ 	.short	0x0000


	//----- nvinfo : EIATTR_MAXREG_COUNT
	.align		4
        /*003c*/ 	.byte	0x03, 0x1b
        /*003e*/ 	.short	0x00ff


	//----- nvinfo : EIATTR_MERCURY_ISA_VERSION
	.align		4
        /*0040*/ 	.byte	0x03, 0x5f
        /*0042*/ 	.short	0x0101


	//----- nvinfo : EIATTR_VRC_CTA_INIT_COUNT
	.align		4
        /*0044*/ 	.byte	0x02, 0x4a
	.zero		1
	.zero		1


	//----- nvinfo : EIATTR_EXIT_INSTR_OFFSETS
	.align		4
        /*0048*/ 	.byte	0x04, 0x1c
        /*004a*/ 	.short	(.L_41 - .L_40)


	//   ....[0]....
.L_40:
        /*004c*/ 	.word	0x00000070


	//   ....[1]....
        /*0050*/ 	.word	0x000018c0


	//----- nvinfo : EIATTR_CRS_STACK_SIZE
	.align		4
.L_41:
        /*0054*/ 	.byte	0x04, 0x1e
        /*0056*/ 	.short	(.L_43 - .L_42)
.L_42:
        /*0058*/ 	.word	0x00000000


	//----- nvinfo : EIATTR_CBANK_PARAM_SIZE
	.align		4
.L_43:
        /*005c*/ 	.byte	0x03, 0x19
        /*005e*/ 	.short	0x0014


	//----- nvinfo : EIATTR_PARAM_CBANK
	.align		4
        /*0060*/ 	.byte	0x04, 0x0a
        /*0062*/ 	.short	(.L_45 - .L_44)
	.align		4
.L_44:
        /*0064*/ 	.word	index@(.nv.constant0._Z8create_FPfS_i)
        /*0068*/ 	.short	0x0380
        /*006a*/ 	.short	0x0014


	//----- nvinfo : EIATTR_SW_WAR
	.align		4
.L_45:
        /*006c*/ 	.byte	0x04, 0x36
        /*006e*/ 	.short	(.L_47 - .L_46)
.L_46:
        /*0070*/ 	.word	0x00000008
.L_47:


//--------------------- .nv.callgraph             --------------------------
	.section	.nv.callgraph,"",@"SHT_CUDA_CALLGRAPH"
	.align	4
	.sectionentsize	8
	.align		4
        /*0000*/ 	.word	0x00000000
	.align		4
        /*0004*/ 	.word	0xffffffff
	.align		4
        /*0008*/ 	.word	0x00000000
	.align		4
        /*000c*/ 	.word	0xfffffffe
	.align		4
        /*0010*/ 	.word	0x00000000
	.align		4
        /*0014*/ 	.word	0xfffffffd
	.align		4
        /*0018*/ 	.word	0x00000000
	.align		4
        /*001c*/ 	.word	0xfffffffc


//--------------------- .text._Z12createMatrixPfS_i --------------------------
	.section	.text._Z12createMatrixPfS_i,"ax",@progbits
	.align	128
        .global         _Z12createMatrixPfS_i
        .type           _Z12createMatrixPfS_i,@function
        .size           _Z12createMatrixPfS_i,(.L_x_42 - _Z12createMatrixPfS_i)
        .other          _Z12createMatrixPfS_i,@"STO_CUDA_ENTRY STV_DEFAULT"
_Z12createMatrixPfS_i:
.text._Z12createMatrixPfS_i:
[----:B------:R-:W-:Y:S01]  /*0000*/  LDC R1, c[0x0][0x37c] ;  /* 0x0000df00ff017b82 */ /* 0x000fe20000000800 */
[----:B------:R-:W0:Y:S01]  /*0010*/  S2R R0, SR_CTAID.Y ;  /* 0x0000000000007919 */ /* 0x000e220000002600 */
[----:B------:R-:W0:Y:S01]  /*0020*/  LDCU UR4, c[0x0][0x364] ;  /* 0x00006c80ff0477ac */ /* 0x000e220008000800 */
[----:B------:R-:W0:Y:S01]  /*0030*/  S2R R3, SR_TID.Y ;  /* 0x0000000000037919 */ /* 0x000e220000002200 */
[----:B------:R-:W1:Y:S01]  /*0040*/  LDCU UR5, c[0x0][0x360] ;  /* 0x00006c00ff0577ac */ /* 0x000e620008000800 */
[----:B------:R-:W1:Y:S01]  /*0050*/  S2R R2, SR_CTAID.X ;  /* 0x0000000000027919 */ /* 0x000e620000002500 */
[----:B------:R-:W2:Y:S01]  /*0060*/  LDCU UR9, c[0x0][0x390] ;  /* 0x00007200ff0977ac */ /* 0x000ea20008000800 */
[----:B------:R-:W1:Y:S01]  /*0070*/  S2R R5, SR_TID.X ;  /* 0x0000000000057919 */ /* 0x000e620000002100 */
[----:B0-----:R-:W-:Y:S01]  /*0080*/  IMAD R0, R0, UR4, R3 ;  /* 0x0000000400007c24 */ /* 0x001fe2000f8e0203 */
[----:B--2---:R-:W-:Y:S01]  /*0090*/  UIMAD UR4, UR9, UR9, URZ ;  /* 0x00000009090472a4 */ /* 0x004fe2000f8e02ff */
[----:B-1----:R-:W-:-:S04]  /*00a0*/  IMAD R3, R2, UR5, R5 ;  /* 0x0000000502037c24 */ /* 0x002fc8000f8e0205 */
[----:B------:R-:W-:-:S05]  /*00b0*/  IMAD R4, R0, UR9, R3 ;  /* 0x0000000900047c24 */ /* 0x000fca000f8e0203 */
[----:B------:R-:W-:-:S13]  /*00c0*/  ISETP.GE.AND P0, PT, R4, UR4, PT ;  /* 0x0000000404007c0c */ /* 0x000fda000bf06270 */
[----:B------:R-:W-:Y:S05]  /*00d0*/  @P0 EXIT ;  /* 0x000000000000094d */ /* 0x000fea0003800000 */
[----:B------:R-:W-:Y:S01]  /*00e0*/  UISETP.GE.AND UP0, UPT, UR9, 0x1, UPT ;  /* 0x000000010900788c */ /* 0x000fe2000bf06270 */
[----:B------:R-:W-:Y:S01]  /*00f0*/  HFMA2 R7, -RZ, RZ, 0, 0 ;  /* 0x00000000ff077431 */ /* 0x000fe200000001ff */
[----:B------:R-:W-:Y:S01]  /*0100*/  MOV R5, RZ ;  /* 0x000000ff00057202 */ /* 0x000fe20000000f00 */
[----:B------:R-:W0:Y:S06]  /*0110*/  LDCU.64 UR10, c[0x0][0x358] ;  /* 0x00006b00ff0a77ac */ /* 0x000e2c0008000a00 */
[----:B------:R-:W-:Y:S05]  /*0120*/  BRA.U !UP0, `(.L_x_0) ;  /* 0x0000001108ac7547 */ /* 0x000fea000b800000 */
[----:B------:R-:W-:Y:S01]  /*0130*/  UISETP.GE.U32.AND UP1, UPT, UR9, 0x8, UPT ;  /* 0x000000080900788c */ /* 0x000fe2000bf26070 */
[----:B------:R-:W-:Y:S01]  /*0140*/  IADD3 R3, PT, PT, R0, R3, RZ ;  /* 0x0000000300037210 */ /* 0x000fe20007ffe0ff */
[----:B------:R-:W-:Y:S01]  /*0150*/  ULOP3.LUT UR6, UR9, 0x7, URZ, 0xc0, !UPT ;  /* 0x0000000709067892 */ /* 0x000fe2000f8ec0ff */
[----:B------:R-:W-:Y:S02]  /*0160*/  MOV R5, RZ ;  /* 0x000000ff00057202 */ /* 0x000fe40000000f00 */
[----:B------:R-:W-:Y:S01]  /*0170*/  IADD3 R8, PT, PT, R3, 0x2, RZ ;  /* 0x0000000203087810 */ /* 0x000fe20007ffe0ff */
[----:B------:R-:W-:Y:S01]  /*0180*/  UISETP.NE.AND UP0, UPT, UR6, URZ, UPT ;  /* 0x000000ff0600728c */ /* 0x000fe2000bf05270 */
[----:B------:R-:W-:Y:S02]  /*0190*/  MOV R0, RZ ;  /* 0x000000ff00007202 */ /* 0x000fe40000000f00 */
[----:B------:R-:W-:Y:S02]  /*01a0*/  MOV R7, RZ ;  /* 0x000000ff00077202 */ /* 0x000fe40000000f00 */
[----:B------:R-:W-:-:S02]  /*01b0*/  I2FP.F32.U32 R6, R3 ;  /* 0x0000000300067245 */ /* 0x000fc40000201000 */
[----:B------:R-:W-:Y:S01]  /*01c0*/  I2FP.F32.U32 R8, R8 ;  /* 0x0000000800087245 */ /* 0x000fe20000201000 */
[----:B------:R-:W-:Y:S06]  /*01d0*/  BRA.U !UP1, `(.L_x_1) ;  /* 0x0000000909587547 */ /* 0x000fec000b800000 */
[----:B------:R-:W1:Y:S01]  /*01e0*/  LDCU.64 UR4, c[0x0][0x388] ;  /* 0x00007100ff0477ac */ /* 0x000e620008000a00 */
[----:B------:R-:W-:Y:S01]  /*01f0*/  HFMA2 R5, -RZ, RZ, 0, 0 ;  /* 0x00000000ff057431 */ /* 0x000fe200000001ff */
[----:B------:R-:W-:-:S04]  /*0200*/  ULOP3.LUT UR7, UR9, 0x7ffffff8, URZ, 0xc0, !UPT ;  /* 0x7ffffff809077892 */ /* 0x000fc8000f8ec0ff */
[----:B------:R-:W-:Y:S02]  /*0210*/  UIADD3 UR8, UPT, UPT, -UR7, URZ, URZ ;  /* 0x000000ff07087290 */ /* 0x000fe4000fffe1ff */
[----:B------:R-:W-:Y:S01]  /*0220*/  MOV R0, UR7 ;  /* 0x0000000700007c02 */ /* 0x000fe20008000f00 */
[----:B-1----:R-:W-:-:S04]  /*0230*/  UIADD3 UR4, UP1, UPT, UR4, 0x10, URZ ;  /* 0x0000001004047890 */ /* 0x002fc8000ff3e0ff */
[----:B------:R-:W-:Y:S02]  /*0240*/  UIADD3.X UR5, UPT, UPT, URZ, UR5, URZ, UP1, !UPT ;  /* 0x00000005ff057290 */ /* 0x000fe40008ffe4ff */
[----:B------:R-:W-:-:S04]  /*0250*/  MOV R2, UR4 ;  /* 0x0000000400027c02 */ /* 0x000fc80008000f00 */
[----:B------:R-:W-:-:S07]  /*0260*/  MOV R3, UR5 ;  /* 0x0000000500037c02 */ /* 0x000fce0008000f00 */
.L_x_2:
[----:B0-----:R-:W2:Y:S04]  /*0270*/  LDG.E R9, desc[UR10][R2.64+-0x10] ;  /* 0xfffff00a02097981 */ /* 0x001ea8000c1e1900 */
[----:B------:R-:W3:Y:S04]  /*0280*/  LDG.E R10, desc[UR10][R2.64+-0xc] ;  /* 0xfffff40a020a7981 */ /* 0x000ee8000c1e1900 */
[----:B------:R-:W4:Y:S04]  /*0290*/  LDG.E R12, desc[UR10][R2.64+-0x8] ;  /* 0xfffff80a020c7981 */ /* 0x000f28000c1e1900 */
[----:B------:R-:W5:Y:S04]  /*02a0*/  LDG.E R15, desc[UR10][R2.64+-0x4] ;  /* 0xfffffc0a020f7981 */ /* 0x000f68000c1e1900 */
[----:B------:R-:W5:Y:S04]  /*02b0*/  LDG.E R17, desc[UR10][R2.64] ;  /* 0x0000000a02117981 */ /* 0x000f68000c1e1900 */
[----:B------:R-:W5:Y:S04]  /*02c0*/  LDG.E R20, desc[UR10][R2.64+0x4] ;  /* 0x0000040a02147981 */ /* 0x000f68000c1e1900 */
[----:B------:R-:W5:Y:S04]  /*02d0*/  LDG.E R21, desc[UR10][R2.64+0x8] ;  /* 0x0000080a02157981 */ /* 0x000f68000c1e1900 */
[----:B------:R-:W5:Y:S01]  /*02e0*/  LDG.E R16, desc[UR10][R2.64+0xc] ;  /* 0x00000c0a02107981 */ /* 0x000f62000c1e1900 */
[----:B------:R-:W-:-:S04]  /*02f0*/  UIADD3 UR8, UPT, UPT, UR8, 0x8, URZ ;  /* 0x0000000808087890 */ /* 0x000fc8000fffe0ff */
[----:B------:R-:W-:Y:S01]  /*0300*/  UISETP.NE.AND UP1, UPT, UR8, URZ, UPT ;  /* 0x000000ff0800728c */ /* 0x000fe2000bf25270 */
[----:B--2---:R-:W-:Y:S02]  /*0310*/  FSETP.GEU.AND P0, PT, |R9|, 1.175494350822287508e-38, PT ;  /* 0x008000000900780b */ /* 0x004fe40003f0e200 */
[----:B---3--:R-:W-:Y:S02]  /*0320*/  FSETP.GEU.AND P2, PT, |R10|, 1.175494350822287508e-38, PT ;  /* 0x008000000a00780b */ /* 0x008fe40003f4e200 */
[----:B----4-:R-:W-:-:S09]  /*0330*/  FSETP.GEU.AND P4, PT, |R12|, 1.175494350822287508e-38, PT ;  /* 0x008000000c00780b */ /* 0x010fd20003f8e200 */
[----:B------:R-:W-:Y:S01]  /*0340*/  @!P0 FMUL R9, R9, 16777216 ;  /* 0x4b80000009098820 */ /* 0x000fe20000400000 */
[----:B-----5:R-:W-:-:S03]  /*0350*/  FSETP.GEU.AND P1, PT, |R17|, 1.175494350822287508e-38, PT ;  /* 0x008000001100780b */ /* 0x020fc60003f2e200 */
[----:B------:R-:W0:Y:S01]  /*0360*/  MUFU.LG2 R11, R9 ;  /* 0x00000009000b7308 */ /* 0x000e220000000c00 */
[----:B------:R-:W-:Y:S01]  /*0370*/  @!P2 FMUL R10, R10, 16777216 ;  /* 0x4b8000000a0aa820 */ /* 0x000fe20000400000 */
[----:B------:R-:W-:Y:S01]  /*0380*/  FSETP.GEU.AND P5, PT, |R20|, 1.175494350822287508e-38, PT ;  /* 0x008000001400780b */ /* 0x000fe20003fae200 */
[----:B------:R-:W-:-:S05]  /*0390*/  @!P4 FMUL R12, R12, 16777216 ;  /* 0x4b8000000c0cc820 */ /* 0x000fca0000400000 */
[----:B------:R-:W1:Y:S02]  /*03a0*/  MUFU.LG2 R19, R10 ;  /* 0x0000000a00137308 */ /* 0x000e640000000c00 */
[----:B------:R-:W-:-:S06]  /*03b0*/  @!P1 FMUL R17, R17, 16777216 ;  /* 0x4b80000011119820 */ /* 0x000fcc0000400000 */
[----:B------:R-:W2:Y:S01]  /*03c0*/  MUFU.LG2 R23, R12 ;  /* 0x0000000c00177308 */ /* 0x000ea20000000c00 */
[----:B0-----:R-:W-:Y:S01]  /*03d0*/  @!P0 FADD R11, R11, -24 ;  /* 0xc1c000000b0b8421 */ /* 0x001fe20000000000 */
[----:B------:R-:W-:Y:S01]  /*03e0*/  FSETP.GEU.AND P0, PT, |R15|, 1.175494350822287508e-38, PT ;  /* 0x008000000f00780b */ /* 0x000fe20003f0e200 */
[----:B------:R-:W-:Y:S02]  /*03f0*/  @!P5 FMUL R20, R20, 16777216 ;  /* 0x4b8000001414d820 */ /* 0x000fe40000400000 */
[-C--:B------:R-:W-:Y:S01]  /*0400*/  FMUL R13, R6, R11.reuse ;  /* 0x0000000b060d7220 */ /* 0x080fe20000400000 */
[----:B------:R-:W-:Y:S02]  /*0410*/  FMUL R11, R8, R11 ;  /* 0x0000000b080b7220 */ /* 0x000fe40000400000 */
[----:B------:R-:W0:Y:S01]  /*0420*/  MUFU.LG2 R17, R17 ;  /* 0x0000001100117308 */ /* 0x000e220000000c00 */
[----:B-1----:R-:W-:Y:S01]  /*0430*/  @!P2 FADD R19, R19, -24 ;  /* 0xc1c000001313a421 */ /* 0x002fe20000000000 */
[----:B------:R-:W-:-:S02]  /*0440*/  FSETP.GEU.AND P3, PT, R13, -126, PT ;  /* 0xc2fc00000d00780b */ /* 0x000fc40003f6e000 */
[----:B------:R-:W-:Y:S01]  /*0450*/  FSETP.GEU.AND P6, PT, R11, -126, PT ;  /* 0xc2fc00000b00780b */ /* 0x000fe20003fce000 */
[-C--:B------:R-:W-:Y:S01]  /*0460*/  FMUL R9, R6, R19.reuse ;  /* 0x0000001306097220 */ /* 0x080fe20000400000 */
[C---:B------:R-:W-:Y:S01]  /*0470*/  FMUL R14, R8.reuse, R19 ;  /* 0x00000013080e7220 */ /* 0x040fe20000400000 */
[----:B------:R-:W-:Y:S01]  /*0480*/  @!P0 FMUL R15, R15, 16777216 ;  /* 0x4b8000000f0f8820 */ /* 0x000fe20000400000 */
[----:B------:R-:W1:Y:S01]  /*0490*/  MUFU.LG2 R19, R20 ;  /* 0x0000001400137308 */ /* 0x000e620000000c00 */
[----:B--2---:R-:W-:Y:S01]  /*04a0*/  @!P4 FADD R23, R23, -24 ;  /* 0xc1c000001717c421 */ /* 0x004fe20000000000 */
[----:B------:R-:W-:Y:S02]  /*04b0*/  FSETP.GEU.AND P2, PT, R9, -126, PT ;  /* 0xc2fc00000900780b */ /* 0x000fe40003f4e000 */
[----:B------:R-:W-:Y:S01]  /*04c0*/  FSETP.GEU.AND P4, PT, |R21|, 1.175494350822287508e-38, PT ;  /* 0x008000001500780b */ /* 0x000fe20003f8e200 */
[----:B------:R-:W-:Y:S02]  /*04d0*/  FMUL R18, R8, R23 ;  /* 0x0000001708127220 */ /* 0x000fe40000400000 */
[----:B------:R-:W-:Y:S01]  /*04e0*/  @!P3 FMUL R13, R13, 0.5 ;  /* 0x3f0000000d0db820 */ /* 0x000fe20000400000 */
[----:B------:R-:W2:Y:S01]  /*04f0*/  MUFU.LG2 R15, R15 ;  /* 0x0000000f000f7308 */ /* 0x000ea20000000c00 */
[----:B------:R-:W-:Y:S01]  /*0500*/  @!P6 FMUL R11, R11, 0.5 ;  /* 0x3f0000000b0be820 */ /* 0x000fe20000400000 */
[----:B0-----:R-:W-:-:S04]  /*0510*/  @!P1 FADD R17, R17, -24 ;  /* 0xc1c0000011119421 */ /* 0x001fc80000000000 */
[-C--:B------:R-:W-:Y:S01]  /*0520*/  FMUL R24, R6, R17.reuse ;  /* 0x0000001106187220 */ /* 0x080fe20000400000 */
[----:B------:R-:W-:Y:S01]  /*0530*/  @!P2 FMUL R9, R9, 0.5 ;  /* 0x3f0000000909a820 */ /* 0x000fe20000400000 */
[----:B------:R0:W3:Y:S01]  /*0540*/  MUFU.EX2 R10, R13 ;  /* 0x0000000d000a7308 */ /* 0x0000e20000000800 */
[----:B------:R-:W-:Y:S01]  /*0550*/  @!P4 FMUL R21, R21, 16777216 ;  /* 0x4b8000001515c820 */ /* 0x000fe20000400000 */
[----:B------:R-:W-:Y:S01]  /*0560*/  FMUL R25, R8, R17 ;  /* 0x0000001108197220 */ /* 0x000fe20000400000 */
[----:B-1----:R-:W-:-:S04]  /*0570*/  @!P5 FADD R19, R19, -24 ;  /* 0xc1c000001313d421 */ /* 0x002fc80000000000 */
[C---:B------:R-:W-:Y:S01]  /*0580*/  FMUL R26, R6.reuse, R19 ;  /* 0x00000013061a7220 */ /* 0x040fe20000400000 */
[----:B------:R-:W1:Y:S01]  /*0590*/  MUFU.EX2 R12, R11 ;  /* 0x0000000b000c7308 */ /* 0x000e620000000800 */
[----:B0-----:R-:W-:Y:S01]  /*05a0*/  FMUL R13, R6, R23 ;  /* 0x00000017060d7220 */ /* 0x001fe20000400000 */
[----:B--2---:R-:W-:Y:S01]  /*05b0*/  @!P0 FADD R15, R15, -24 ;  /* 0xc1c000000f0f8421 */ /* 0x004fe20000000000 */
[----:B------:R-:W-:Y:S01]  /*05c0*/  FSETP.GEU.AND P0, PT, R18, -126, PT ;  /* 0xc2fc00001200780b */ /* 0x000fe20003f0e000 */
[----:B------:R-:W-:Y:S01]  /*05d0*/  FMUL R27, R8, R19 ;  /* 0x00000013081b7220 */ /* 0x000fe20000400000 */
[----:B------:R-:W-:Y:S01]  /*05e0*/  FSETP.GEU.AND P5, PT, R25, -126, PT ;  /* 0xc2fc00001900780b */ /* 0x000fe20003fae000 */
[-C--:B------:R-:W-:Y:S01]  /*05f0*/  FMUL R20, R6, R15.reuse ;  /* 0x0000000f06147220 */ /* 0x080fe20000400000 */
[----:B------:R-:W-:Y:S01]  /*0600*/  FMUL R22, R8, R15 ;  /* 0x0000000f08167220 */ /* 0x000fe20000400000 */
[----:B------:R-:W0:Y:S01]  /*0610*/  MUFU.EX2 R9, R9 ;  /* 0x0000000900097308 */ /* 0x000e220000000800 */
[----:B---3--:R-:W-:Y:S01]  /*0620*/  @!P3 FMUL R10, R10, R10 ;  /* 0x0000000a0a0ab220 */ /* 0x008fe20000400000 */
[----:B------:R-:W-:-:S02]  /*0630*/  FSETP.GEU.AND P3, PT, R14, -126, PT ;  /* 0xc2fc00000e00780b */ /* 0x000fc40003f6e000 */
[----:B------:R-:W-:Y:S01]  /*0640*/  FSETP.GEU.AND P1, PT, R22, -126, PT ;  /* 0xc2fc00001600780b */ /* 0x000fe20003f2e000 */
[----:B------:R-:W-:-:S03]  /*0650*/  FADD R10, R10, R7 ;  /* 0x000000070a0a7221 */ /* 0x000fc60000000000 */
[----:B------:R-:W2:Y:S01]  /*0660*/  MUFU.LG2 R21, R21 ;  /* 0x0000001500157308 */ /* 0x000ea20000000c00 */
[----:B-1----:R-:W-:Y:S01]  /*0670*/  @!P6 FMUL R12, R12, R12 ;  /* 0x0000000c0c0ce220 */ /* 0x002fe20000400000 */
[----:B------:R-:W-:Y:S01]  /*0680*/  FSETP.GEU.AND P6, PT, R13, -126, PT ;  /* 0xc2fc00000d00780b */ /* 0x000fe20003fce000 */
[----:B------:R-:W-:Y:S01]  /*0690*/  @!P0 FMUL R18, R18, 0.5 ;  /* 0x3f00000012128820 */ /* 0x000fe20000400000 */
[----:B------:R-:W-:Y:S01]  /*06a0*/  @!P5 FMUL R25, R25, 0.5 ;  /* 0x3f0000001919d820 */ /* 0x000fe20000400000 */
[----:B------:R-:W-:Y:S02]  /*06b0*/  FADD R12, R12, R5 ;  /* 0x000000050c0c7221 */ /* 0x000fe40000000000 */
[----:B------:R-:W-:Y:S01]  /*06c0*/  @!P3 FMUL R14, R14, 0.5 ;  /* 0x3f0000000e0eb820 */ /* 0x000fe20000400000 */
[----:B------:R-:W1:Y:S01]  /*06d0*/  MUFU.EX2 R15, R18 ;  /* 0x00000012000f7308 */ /* 0x000e620000000800 */
[----:B0-----:R-:W-:Y:S01]  /*06e0*/  @!P2 FMUL R9, R9, R9 ;  /* 0x000000090909a220 */ /* 0x001fe20000400000 */
[----:B------:R-:W-:Y:S01]  /*06f0*/  FSETP.GEU.AND P2, PT, |R16|, 1.175494350822287508e-38, PT ;  /* 0x008000001000780b */ /* 0x000fe20003f4e200 */
[----:B------:R-:W-:-:S02]  /*0700*/  @!P1 FMUL R22, R22, 0.5 ;  /* 0x3f00000016169820 */ /* 0x000fc40000400000 */
[----:B------:R-:W-:Y:S02]  /*0710*/  FADD R10, R10, R9 ;  /* 0x000000090a0a7221 */ /* 0x000fe40000000000 */
[----:B------:R-:W-:Y:S01]  /*0720*/  @!P6 FMUL R13, R13, 0.5 ;  /* 0x3f0000000d0de820 */ /* 0x000fe20000400000 */
[----:B------:R-:W0:Y:S01]  /*0730*/  MUFU.EX2 R11, R14 ;  /* 0x0000000e000b7308 */ /* 0x000e220000000800 */
[----:B--2---:R-:W-:Y:S01]  /*0740*/  @!P4 FADD R21, R21, -24 ;  /* 0xc1c000001515c421 */ /* 0x004fe20000000000 */
[----:B------:R-:W-:-:S05]  /*0750*/  FSETP.GEU.AND P4, PT, R27, -126, PT ;  /* 0xc2fc00001b00780b */ /* 0x000fca0003f8e000 */
[----:B------:R-:W-:Y:S01]  /*0760*/  @!P2 FMUL R16, R16, 16777216 ;  /* 0x4b8000001010a820 */ /* 0x000fe20000400000 */
[----:B------:R-:W2:Y:S01]  /*0770*/  MUFU.EX2 R13, R13 ;  /* 0x0000000d000d7308 */ /* 0x000ea20000000800 */
[----:B-1----:R-:W-:Y:S01]  /*0780*/  @!P0 FMUL R15, R15, R15 ;  /* 0x0000000f0f0f8220 */ /* 0x002fe20000400000 */
[----:B------:R-:W-:-:S05]  /*0790*/  FSETP.GEU.AND P0, PT, R26, -126, PT ;  /* 0xc2fc00001a00780b */ /* 0x000fca0003f0e000 */
[----:B------:R-:W-:Y:S01]  /*07a0*/  @!P4 FMUL R27, R27, 0.5 ;  /* 0x3f0000001b1bc820 */ /* 0x000fe20000400000 */
[----:B------:R-:W1:Y:S01]  /*07b0*/  MUFU.LG2 R23, R16 ;  /* 0x0000001000177308 */ /* 0x000e620000000c00 */
[----:B0-----:R-:W-:Y:S01]  /*07c0*/  @!P3 FMUL R11, R11, R11 ;  /* 0x0000000b0b0bb220 */ /* 0x001fe20000400000 */
[----:B------:R-:W-:-:S03]  /*07d0*/  FSETP.GEU.AND P3, PT, R20, -126, PT ;  /* 0xc2fc00001400780b */ /* 0x000fc60003f6e000 */
[----:B------:R-:W-:Y:S02]  /*07e0*/  FADD R12, R12, R11 ;  /* 0x0000000b0c0c7221 */ /* 0x000fe40000000000 */
[----:B------:R-:W-:Y:S01]  /*07f0*/  @!P0 FMUL R26, R26, 0.5 ;  /* 0x3f0000001a1a8820 */ /* 0x000fe20000400000 */
[----:B------:R0:W3:Y:S01]  /*0800*/  MUFU.EX2 R17, R22 ;  /* 0x0000001600117308 */ /* 0x0000e20000000800 */
[----:B--2---:R-:W-:Y:S01]  /*0810*/  @!P6 FMUL R13, R13, R13 ;  /* 0x0000000d0d0de220 */ /* 0x004fe20000400000 */
[----:B------:R-:W-:Y:S01]  /*0820*/  FSETP.GEU.AND P6, PT, R24, -126, PT ;  /* 0xc2fc00001800780b */ /* 0x000fe20003fce000 */
[----:B------:R-:W-:Y:S02]  /*0830*/  FADD R12, R12, R15 ;  /* 0x0000000f0c0c7221 */ /* 0x000fe40000000000 */
[----:B------:R-:W-:Y:S02]  /*0840*/  FADD R13, R10, R13 ;  /* 0x0000000d0a0d7221 */ /* 0x000fe40000000000 */
[----:B------:R-:W-:Y:S01]  /*0850*/  @!P3 FMUL R20, R20, 0.5 ;  /* 0x3f0000001414b820 */ /* 0x000fe20000400000 */
[----:B------:R-:W2:Y:S01]  /*0860*/  MUFU.EX2 R18, R25 ;  /* 0x0000001900127308 */ /* 0x000ea20000000800 */
[----:B-1----:R-:W-:-:S04]  /*0870*/  @!P2 FADD R23, R23, -24 ;  /* 0xc1c000001717a421 */ /* 0x002fc80000000000 */
[-C--:B0-----:R-:W-:Y:S01]  /*0880*/  FMUL R22, R6, R23.reuse ;  /* 0x0000001706167220 */ /* 0x081fe20000400000 */
[----:B------:R-:W-:Y:S01]  /*0890*/  FMUL R23, R8, R23 ;  /* 0x0000001708177220 */ /* 0x000fe20000400000 */
[----:B------:R-:W-:Y:S01]  /*08a0*/  @!P6 FMUL R24, R24, 0.5 ;  /* 0x3f0000001818e820 */ /* 0x000fe20000400000 */
[----:B------:R0:W1:Y:S01]  /*08b0*/  MUFU.EX2 R14, R20 ;  /* 0x00000014000e7308 */ /* 0x0000620000000800 */
[----:B---3--:R-:W-:Y:S01]  /*08c0*/  @!P1 FMUL R17, R17, R17 ;  /* 0x0000001111119220 */ /* 0x008fe20000400000 */
[----:B------:R-:W-:-:S03]  /*08d0*/  FSETP.GEU.AND P1, PT, R22, -126, PT ;  /* 0xc2fc00001600780b */ /* 0x000fc60003f2e000 */
[----:B------:R-:W-:-:S03]  /*08e0*/  FADD R17, R12, R17 ;  /* 0x000000110c117221 */ /* 0x000fc60000000000 */
[----:B------:R3:W4:Y:S01]  /*08f0*/  MUFU.EX2 R16, R24 ;  /* 0x0000001800107308 */ /* 0x0007220000000800 */
[----:B0-----:R-:W-:Y:S01]  /*0900*/  FMUL R20, R6, R21 ;  /* 0x0000001506147220 */ /* 0x001fe20000400000 */
[----:B--2---:R-:W-:-:S04]  /*0910*/  @!P5 FMUL R18, R18, R18 ;  /* 0x000000121212d220 */ /* 0x004fc80000400000 */
[----:B------:R-:W-:Y:S01]  /*0920*/  FADD R18, R17, R18 ;  /* 0x0000001211127221 */ /* 0x000fe20000000000 */
[----:B------:R-:W-:Y:S01]  /*0930*/  @!P1 FMUL R22, R22, 0.5 ;  /* 0x3f00000016169820 */ /* 0x000fe20000400000 */
[----:B------:R-:W0:Y:S01]  /*0940*/  MUFU.EX2 R19, R26 ;  /* 0x0000001a00137308 */ /* 0x000e220000000800 */
[----:B---3--:R-:W-:Y:S01]  /*0950*/  FMUL R24, R8, R21 ;  /* 0x0000001508187220 */ /* 0x008fe20000400000 */
[----:B-1----:R-:W-:Y:S01]  /*0960*/  @!P3 FMUL R14, R14, R14 ;  /* 0x0000000e0e0eb220 */ /* 0x002fe20000400000 */
[----:B------:R-:W-:-:S03]  /*0970*/  FSETP.GEU.AND P3, PT, R20, -126, PT ;  /* 0xc2fc00001400780b */ /* 0x000fc60003f6e000 */
[----:B------:R-:W-:Y:S01]  /*0980*/  FSETP.GEU.AND P2, PT, R24, -126, PT ;  /* 0xc2fc00001800780b */ /* 0x000fe20003f4e000 */
[----:B------:R-:W-:Y:S01]  /*0990*/  FADD R13, R13, R14 ;  /* 0x0000000e0d0d7221 */ /* 0x000fe20000000000 */
[----:B------:R-:W1:Y:S01]  /*09a0*/  MUFU.EX2 R21, R27 ;  /* 0x0000001b00157308 */ /* 0x000e620000000800 */
[----:B----4-:R-:W-:Y:S01]  /*09b0*/  @!P6 FMUL R16, R16, R16 ;  /* 0x000000101010e220 */ /* 0x010fe20000400000 */
[----:B------:R-:W-:-:S03]  /*09c0*/  FSETP.GEU.AND P6, PT, R23, -126, PT ;  /* 0xc2fc00001700780b */ /* 0x000fc60003fce000 */
[----:B------:R-:W-:-:S03]  /*09d0*/  FADD R16, R13, R16 ;  /* 0x000000100d107221 */ /* 0x000fc60000000000 */
[----:B------:R-:W-:Y:S01]  /*09e0*/  @!P3 FMUL R20, R20, 0.5 ;  /* 0x3f0000001414b820 */ /* 0x000fe20000400000 */
[----:B------:R-:W2:Y:S01]  /*09f0*/  MUFU.EX2 R22, R22 ;  /* 0x0000001600167308 */ /* 0x000ea20000000800 */
[----:B0-----:R-:W-:Y:S01]  /*0a00*/  @!P0 FMUL R19, R19, R19 ;  /* 0x0000001313138220 */ /* 0x001fe20000400000 */
[----:B------:R-:W-:Y:S01]  /*0a10*/  @!P2 FMUL R24, R24, 0.5 ;  /* 0x3f0000001818a820 */ /* 0x000fe20000400000 */
[----:B------:R-:W-:Y:S02]  /*0a20*/  IADD3 R2, P0, PT, R2, 0x20, RZ ;  /* 0x0000002002027810 */ /* 0x000fe40007f1e0ff */
[----:B------:R-:W-:Y:S01]  /*0a30*/  FADD R19, R16, R19 ;  /* 0x0000001310137221 */ /* 0x000fe20000000000 */
[----:B------:R-:W-:Y:S01]  /*0a40*/  @!P6 FMUL R23, R23, 0.5 ;  /* 0x3f0000001717e820 */ /* 0x000fe20000400000 */
[----:B------:R-:W-:Y:S01]  /*0a50*/  IADD3.X R3, PT, PT, RZ, R3, RZ, P0, !PT ;  /* 0x00000003ff037210 */ /* 0x000fe200007fe4ff */
[----:B------:R-:W0:Y:S01]  /*0a60*/  MUFU.EX2 R20, R20 ;  /* 0x0000001400147308 */ /* 0x000e220000000800 */
[----:B-1----:R-:W-:-:S04]  /*0a70*/  @!P4 FMUL R21, R21, R21 ;  /* 0x000000151515c220 */ /* 0x002fc80000400000 */
[----:B------:R-:W-:-:S03]  /*0a80*/  FADD R18, R18, R21 ;  /* 0x0000001512127221 */ /* 0x000fc60000000000 */
[----:B------:R-:W1:Y:S01]  /*0a90*/  MUFU.EX2 R5, R24 ;  /* 0x0000001800057308 */ /* 0x000e620000000800 */
[----:B--2---:R-:W-:-:S07]  /*0aa0*/  @!P1 FMUL R22, R22, R22 ;  /* 0x0000001616169220 */ /* 0x004fce0000400000 */
[----:B------:R-:W2:Y:S01]  /*0ab0*/  MUFU.EX2 R10, R23 ;  /* 0x00000017000a7308 */ /* 0x000ea20000000800 */
[----:B0-----:R-:W-:-:S04]  /*0ac0*/  @!P3 FMUL R20, R20, R20 ;  /* 0x000000141414b220 */ /* 0x001fc80000400000 */
[----:B------:R-:W-:Y:S01]  /*0ad0*/  FADD R19, R19, R20 ;  /* 0x0000001413137221 */ /* 0x000fe20000000000 */
[----:B-1----:R-:W-:-:S03]  /*0ae0*/  @!P2 FMUL R5, R5, R5 ;  /* 0x000000050505a220 */ /* 0x002fc60000400000 */
[----:B------:R-:W-:Y:S01]  /*0af0*/  FADD R7, R19, R22 ;  /* 0x0000001613077221 */ /* 0x000fe20000000000 */
[----:B------:R-:W-:Y:S01]  /*0b00*/  FADD R5, R18, R5 ;  /* 0x0000000512057221 */ /* 0x000fe20000000000 */
[----:B--2---:R-:W-:-:S04]  /*0b10*/  @!P6 FMUL R10, R10, R10 ;  /* 0x0000000a0a0ae220 */ /* 0x004fc80000400000 */
[----:B------:R-:W-:Y:S01]  /*0b20*/  FADD R5, R5, R10 ;  /* 0x0000000a05057221 */ /* 0x000fe20000000000 */
[----:B------:R-:W-:Y:S06]  /*0b30*/  BRA.U UP1, `(.L_x_2) ;  /* 0xfffffff501cc7547 */ /* 0x000fec000b83ffff */
.L_x_1:
[----:B------:R-:W-:Y:S05]  /*0b40*/  BRA.U !UP0, `(.L_x_0) ;  /* 0x0000000908247547 */ /* 0x000fea000b800000 */
[----:B------:R-:W-:Y:S02]  /*0b50*/  UISETP.GE.U32.AND UP0, UPT, UR6, 0x4, UPT ;  /* 0x000000040600788c */ /* 0x000fe4000bf06070 */
[----:B------:R-:W-:-:S04]  /*0b60*/  ULOP3.LUT UR4, UR9, 0x3, URZ, 0xc0, !UPT ;  /* 0x0000000309047892 */ /* 0x000fc8000f8ec0ff */
[----:B------:R-:W-:-:S03]  /*0b70*/  UISETP.NE.AND UP1, UPT, UR4, URZ, UPT ;  /* 0x000000ff0400728c */ /* 0x000fc6000bf25270 */
[----:B------:R-:W-:Y:S08]  /*0b80*/  BRA.U !UP0, `(.L_x_3) ;  /* 0x00000005081c7547 */ /* 0x000ff0000b800000 */
[----:B------:R-:W1:Y:S02]  /*0b90*/  LDC.64 R2, c[0x0][0x388] ;  /* 0x0000e200ff027b82 */ /* 0x000e640000000a00 */
[----:B-1----:R-:W-:-:S05]  /*0ba0*/  IMAD.WIDE.U32 R2, R0, 0x4, R2 ;  /* 0x0000000400027825 */ /* 0x002fca00078e0002 */
[----:B0-----:R-:W2:Y:S04]  /*0bb0*/  LDG.E R9, desc[UR10][R2.64] ;  /* 0x0000000a02097981 */ /* 0x001ea8000c1e1900 */
[----:B------:R-:W3:Y:S04]  /*0bc0*/  LDG.E R12, desc[UR10][R2.64+0x4] ;  /* 0x0000040a020c7981 */ /* 0x000ee8000c1e1900 */
[----:B------:R-:W4:Y:S04]  /*0bd0*/  LDG.E R14, desc[UR10][R2.64+0x8] ;  /* 0x0000080a020e7981 */ /* 0x000f28000c1e1900 */
[----:B------:R-:W5:Y:S01]  /*0be0*/  LDG.E R16, desc[UR10][R2.64+0xc] ;  /* 0x00000c0a02107981 */ /* 0x000f62000c1e1900 */
[----:B------:R-:W-:-:S02]  /*0bf0*/  IADD3 R0, PT, PT, R0, 0x4, RZ ;  /* 0x0000000400007810 */ /* 0x000fc40007ffe0ff */
[----:B--2---:R-:W-:Y:S02]  /*0c00*/  FSETP.GEU.AND P0, PT, |R9|, 1.175494350822287508e-38, PT ;  /* 0x008000000900780b */ /* 0x004fe40003f0e200 */
[----:B---3--:R-:W-:Y:S02]  /*0c10*/  FSETP.GEU.AND P2, PT, |R12|, 1.175494350822287508e-38, PT ;  /* 0x008000000c00780b */ /* 0x008fe40003f4e200 */
[----:B----4-:R-:W-:Y:S02]  /*0c20*/  FSETP.GEU.AND P3, PT, |R14|, 1.175494350822287508e-38, PT ;  /* 0x008000000e00780b */ /* 0x010fe40003f6e200 */
[----:B-----5:R-:W-:-:S07]  /*0c30*/  FSETP.GEU.AND P5, PT, |R16|, 1.175494350822287508e-38, PT ;  /* 0x008000001000780b */ /* 0x020fce0003fae200 */
[----:B------:R-:W-:-:S04]  /*0c40*/  @!P0 FMUL R9, R9, 16777216 ;  /* 0x4b80000009098820 */ /* 0x000fc80000400000 */
[----:B------:R-:W0:Y:S01]  /*0c50*/  MUFU.LG2 R11, R9 ;  /* 0x00000009000b7308 */ /* 0x000e220000000c00 */
[----:B------:R-:W-:Y:S01]  /*0c60*/  @!P2 FMUL R12, R12, 16777216 ;  /* 0x4b8000000c0ca820 */ /* 0x000fe20000400000 */
[----:B------:R-:W-:-:S06]  /*0c70*/  @!P3 FMUL R14, R14, 16777216 ;  /* 0x4b8000000e0eb820 */ /* 0x000fcc0000400000 */
[----:B------:R-:W1:Y:S01]  /*0c80*/  MUFU.LG2 R13, R12 ;  /* 0x0000000c000d7308 */ /* 0x000e620000000c00 */
[----:B------:R-:W-:-:S07]  /*0c90*/  @!P5 FMUL R16, R16, 16777216 ;  /* 0x4b8000001010d820 */ /* 0x000fce0000400000 */
[----:B------:R-:W2:Y:S01]  /*0ca0*/  MUFU.LG2 R15, R14 ;  /* 0x0000000e000f7308 */ /* 0x000ea20000000c00 */
[----:B0-----:R-:W-:-:S04]  /*0cb0*/  @!P0 FADD R11, R11, -24 ;  /* 0xc1c000000b0b8421 */ /* 0x001fc80000000000 */
[-C--:B------:R-:W-:Y:S01]  /*0cc0*/  FMUL R10, R6, R11.reuse ;  /* 0x0000000b060a7220 */ /* 0x080fe20000400000 */
[----:B------:R-:W-:Y:S02]  /*0cd0*/  FMUL R11, R8, R11 ;  /* 0x0000000b080b7220 */ /* 0x000fe40000400000 */
[----:B------:R-:W0:Y:S01]  /*0ce0*/  MUFU.LG2 R17, R16 ;  /* 0x0000001000117308 */ /* 0x000e220000000c00 */
[----:B-1----:R-:W-:Y:S01]  /*0cf0*/  @!P2 FADD R13, R13, -24 ;  /* 0xc1c000000d0da421 */ /* 0x002fe20000000000 */
[----:B------:R-:W-:Y:S02]  /*0d00*/  FSETP.GEU.AND P1, PT, R10, -126, PT ;  /* 0xc2fc00000a00780b */ /* 0x000fe40003f2e000 */
[----:B------:R-:W-:Y:S01]  /*0d10*/  FSETP.GEU.AND P0, PT, R11, -126, PT ;  /* 0xc2fc00000b00780b */ /* 0x000fe20003f0e000 */
[-C--:B------:R-:W-:Y:S01]  /*0d20*/  FMUL R3, R6, R13.reuse ;  /* 0x0000000d06037220 */ /* 0x080fe20000400000 */
[----:B------:R-:W-:Y:S01]  /*0d30*/  FMUL R13, R8, R13 ;  /* 0x0000000d080d7220 */ /* 0x000fe20000400000 */
[----:B--2---:R-:W-:-:S03]  /*0d40*/  @!P3 FADD R15, R15, -24 ;  /* 0xc1c000000f0fb421 */ /* 0x004fc60000000000 */
[----:B------:R-:W-:Y:S02]  /*0d50*/  FSETP.GEU.AND P4, PT, R3, -126, PT ;  /* 0xc2fc00000300780b */ /* 0x000fe40003f8e000 */
[----:B------:R-:W-:Y:S01]  /*0d60*/  FSETP.GEU.AND P3, PT, R13, -126, PT ;  /* 0xc2fc00000d00780b */ /* 0x000fe20003f6e000 */
[-C--:B------:R-:W-:Y:S01]  /*0d70*/  FMUL R9, R6, R15.reuse ;  /* 0x0000000f06097220 */ /* 0x080fe20000400000 */
[----:B------:R-:W-:Y:S01]  /*0d80*/  FMUL R15, R8, R15 ;  /* 0x0000000f080f7220 */ /* 0x000fe20000400000 */
[----:B------:R-:W-:Y:S01]  /*0d90*/  @!P1 FMUL R10, R10, 0.5 ;  /* 0x3f0000000a0a9820 */ /* 0x000fe20000400000 */
[----:B0-----:R-:W-:Y:S02]  /*0da0*/  @!P5 FADD R17, R17, -24 ;  /* 0xc1c000001111d421 */ /* 0x001fe40000000000 */
[----:B------:R-:W-:Y:S01]  /*0db0*/  FSETP.GEU.AND P2, PT, R9, -126, PT ;  /* 0xc2fc00000900780b */ /* 0x000fe20003f4e000 */
[----:B------:R-:W-:Y:S01]  /*0dc0*/  @!P0 FMUL R11, R11, 0.5 ;  /* 0x3f0000000b0b8820 */ /* 0x000fe20000400000 */
[----:B------:R-:W-:Y:S01]  /*0dd0*/  FSETP.GEU.AND P6, PT, R15, -126, PT ;  /* 0xc2fc00000f00780b */ /* 0x000fe20003fce000 */
[----:B------:R-:W0:Y:S01]  /*0de0*/  MUFU.EX2 R10, R10 ;  /* 0x0000000a000a7308 */ /* 0x000e220000000800 */
[-C--:B------:R-:W-:Y:S01]  /*0df0*/  FMUL R16, R6, R17.reuse ;  /* 0x0000001106107220 */ /* 0x080fe20000400000 */
[----:B------:R-:W-:Y:S01]  /*0e00*/  FMUL R17, R8, R17 ;  /* 0x0000001108117220 */ /* 0x000fe20000400000 */
[----:B------:R-:W-:Y:S01]  /*0e10*/  @!P4 FMUL R3, R3, 0.5 ;  /* 0x3f0000000303c820 */ /* 0x000fe20000400000 */
[----:B------:R-:W-:-:S02]  /*0e20*/  @!P3 FMUL R13, R13, 0.5 ;  /* 0x3f0000000d0db820 */ /* 0x000fc40000400000 */
[----:B------:R-:W-:Y:S02]  /*0e30*/  FSETP.GEU.AND P5, PT, R16, -126, PT ;  /* 0xc2fc00001000780b */ /* 0x000fe40003fae000 */
[----:B------:R-:W1:Y:S02]  /*0e40*/  MUFU.EX2 R2, R11 ;  /* 0x0000000b00027308 */ /* 0x000e640000000800 */
[----:B------:R-:W-:Y:S02]  /*0e50*/  @!P2 FMUL R9, R9, 0.5 ;  /* 0x3f0000000909a820 */ /* 0x000fe40000400000 */
[----:B------:R-:W-:-:S04]  /*0e60*/  @!P6 FMUL R15, R15, 0.5 ;  /* 0x3f0000000f0fe820 */ /* 0x000fc80000400000 */
[----:B------:R-:W2:Y:S01]  /*0e70*/  MUFU.EX2 R12, R3 ;  /* 0x00000003000c7308 */ /* 0x000ea20000000800 */
[----:B0-----:R-:W-:Y:S01]  /*0e80*/  @!P1 FMUL R10, R10, R10 ;  /* 0x0000000a0a0a9220 */ /* 0x001fe20000400000 */
[----:B------:R-:W-:Y:S01]  /*0e90*/  FSETP.GEU.AND P1, PT, R17, -126, PT ;  /* 0xc2fc00001100780b */ /* 0x000fe20003f2e000 */
[----:B------:R-:W-:Y:S02]  /*0ea0*/  @!P5 FMUL R16, R16, 0.5 ;  /* 0x3f0000001010d820 */ /* 0x000fe40000400000 */
[----:B------:R-:W-:-:S03]  /*0eb0*/  FADD R7, R7, R10 ;  /* 0x0000000a07077221 */ /* 0x000fc60000000000 */
[----:B------:R-:W0:Y:S01]  /*0ec0*/  MUFU.EX2 R13, R13 ;  /* 0x0000000d000d7308 */ /* 0x000e220000000800 */
[----:B-1----:R-:W-:-:S04]  /*0ed0*/  @!P0 FMUL R2, R2, R2 ;  /* 0x0000000202028220 */ /* 0x002fc80000400000 */
[----:B------:R-:W-:Y:S02]  /*0ee0*/  FADD R2, R5, R2 ;  /* 0x0000000205027221 */ /* 0x000fe40000000000 */
[----:B------:R-:W-:Y:S01]  /*0ef0*/  @!P1 FMUL R17, R17, 0.5 ;  /* 0x3f00000011119820 */ /* 0x000fe20000400000 */
[----:B------:R-:W1:Y:S01]  /*0f00*/  MUFU.EX2 R14, R9 ;  /* 0x00000009000e7308 */ /* 0x000e620000000800 */
[----:B--2---:R-:W-:-:S04]  /*0f10*/  @!P4 FMUL R12, R12, R12 ;  /* 0x0000000c0c0cc220 */ /* 0x004fc80000400000 */
[----:B------:R-:W-:-:S03]  /*0f20*/  FADD R7, R7, R12 ;  /* 0x0000000c07077221 */ /* 0x000fc60000000000 */
[----:B------:R-:W2:Y:S01]  /*0f30*/  MUFU.EX2 R15, R15 ;  /* 0x0000000f000f7308 */ /* 0x000ea20000000800 */
[----:B0-----:R-:W-:-:S04]  /*0f40*/  @!P3 FMUL R13, R13, R13 ;  /* 0x0000000d0d0db220 */ /* 0x001fc80000400000 */
[----:B------:R-:W-:-:S03]  /*0f50*/  FADD R2, R2, R13 ;  /* 0x0000000d02027221 */ /* 0x000fc60000000000 */
[----:B------:R-:W0:Y:S01]  /*0f60*/  MUFU.EX2 R16, R16 ;  /* 0x0000001000107308 */ /* 0x000e220000000800 */
[----:B-1----:R-:W-:-:S04]  /*0f70*/  @!P2 FMUL R14, R14, R14 ;  /* 0x0000000e0e0ea220 */ /* 0x002fc80000400000 */
[----:B------:R-:W-:-:S03]  /*0f80*/  FADD R7, R7, R14 ;  /* 0x0000000e07077221 */ /* 0x000fc60000000000 */
[----:B------:R-:W1:Y:S01]  /*0f90*/  MUFU.EX2 R17, R17 ;  /* 0x0000001100117308 */ /* 0x000e620000000800 */
[----:B--2---:R-:W-:-:S04]  /*0fa0*/  @!P6 FMUL R15, R15, R15 ;  /* 0x0000000f0f0fe220 */ /* 0x004fc80000400000 */
[----:B------:R-:W-:Y:S01]  /*0fb0*/  FADD R2, R2, R15 ;  /* 0x0000000f02027221 */ /* 0x000fe20000000000 */
[----:B0-----:R-:W-:-:S04]  /*0fc0*/  @!P5 FMUL R16, R16, R16 ;  /* 0x000000101010d220 */ /* 0x001fc80000400000 */
[----:B------:R-:W-:Y:S01]  /*0fd0*/  FADD R7, R7, R16 ;  /* 0x0000001007077221 */ /* 0x000fe20000000000 */
[----:B-1----:R-:W-:-:S04]  /*0fe0*/  @!P1 FMUL R17, R17, R17 ;  /* 0x0000001111119220 */ /* 0x002fc80000400000 */
[----:B------:R-:W-:-:S07]  /*0ff0*/  FADD R5, R2, R17 ;  /* 0x0000001102057221 */ /* 0x000fce0000000000 */
.L_x_3:
[----:B------:R-:W-:Y:S05]  /*1000*/  BRA.U !UP1, `(.L_x_0) ;  /* 0x0000000109f47547 */ /* 0x000fea000b800000 */
[----:B------:R-:W-:Y:S02]  /*1010*/  UISETP.NE.AND UP0, UPT, UR4, 0x1, UPT ;  /* 0x000000010400788c */ /* 0x000fe4000bf05270 */
[----:B------:R-:W-:-:S04]  /*1020*/  ULOP3.LUT UR5, UR9, 0x1, URZ, 0xc0, !UPT ;  /* 0x0000000109057892 */ /* 0x000fc8000f8ec0ff */
[----:B------:R-:W-:-:S03]  /*1030*/  UISETP.NE.U32.AND UP1, UPT, UR5, 0x1, UPT ;  /* 0x000000010500788c */ /* 0x000fc6000bf25070 */
[----:B------:R-:W-:Y:S08]  /*1040*/  BRA.U !UP0, `(.L_x_4) ;  /* 0x0000000108947547 */ /* 0x000ff0000b800000 */
[----:B------:R-:W1:Y:S02]  /*1050*/  LDC.64 R2, c[0x0][0x388] ;  /* 0x0000e200ff027b82 */ /* 0x000e640000000a00 */
[----:B-1----:R-:W-:-:S05]  /*1060*/  IMAD.WIDE.U32 R2, R0, 0x4, R2 ;  /* 0x0000000400027825 */ /* 0x002fca00078e0002 */
[----:B0-----:R-:W2:Y:S04]  /*1070*/  LDG.E R9, desc[UR10][R2.64] ;  /* 0x0000000a02097981 */ /* 0x001ea8000c1e1900 */
[----:B------:R-:W3:Y:S01]  /*1080*/  LDG.E R12, desc[UR10][R2.64+0x4] ;  /* 0x0000040a020c7981 */ /* 0x000ee2000c1e1900 */
[----:B------:R-:W-:Y:S02]  /*1090*/  IADD3 R0, PT, PT, R0, 0x2, RZ ;  /* 0x0000000200007810 */ /* 0x000fe40007ffe0ff */
[----:B--2---:R-:W-:Y:S02]  /*10a0*/  FSETP.GEU.AND P0, PT, |R9|, 1.175494350822287508e-38, PT ;  /* 0x008000000900780b */ /* 0x004fe40003f0e200 */
[----:B---3--:R-:W-:-:S11]  /*10b0*/  FSETP.GEU.AND P1, PT, |R12|, 1.175494350822287508e-38, PT ;  /* 0x008000000c00780b */ /* 0x008fd60003f2e200 */
[----:B------:R-:W-:-:S04]  /*10c0*/  @!P0 FMUL R9, R9, 16777216 ;  /* 0x4b80000009098820 */ /* 0x000fc80000400000 */
[----:B------:R-:W0:Y:S01]  /*10d0*/  MUFU.LG2 R11, R9 ;  /* 0x00000009000b7308 */ /* 0x000e220000000c00 */
[----:B------:R-:W-:-:S07]  /*10e0*/  @!P1 FMUL R12, R12, 16777216 ;  /* 0x4b8000000c0c9820 */ /* 0x000fce0000400000 */
[----:B------:R-:W1:Y:S01]  /*10f0*/  MUFU.LG2 R13, R12 ;  /* 0x0000000c000d7308 */ /* 0x000e620000000c00 */
[----:B0-----:R-:W-:-:S04]  /*1100*/  @!P0 FADD R11, R11, -24 ;  /* 0xc1c000000b0b8421 */ /* 0x001fc80000000000 */
[-C--:B------:R-:W-:Y:S01]  /*1110*/  FMUL R10, R6, R11.reuse ;  /* 0x0000000b060a7220 */ /* 0x080fe20000400000 */
[----:B------:R-:W-:Y:S01]  /*1120*/  FMUL R11, R8, R11 ;  /* 0x0000000b080b7220 */ /* 0x000fe20000400000 */
[----:B-1----:R-:W-:-:S03]  /*1130*/  @!P1 FADD R13, R13, -24 ;  /* 0xc1c000000d0d9421 */ /* 0x002fc60000000000 */
[----:B------:R-:W-:Y:S02]  /*1140*/  FSETP.GEU.AND P0, PT, R10, -126, PT ;  /* 0xc2fc00000a00780b */ /* 0x000fe40003f0e000 */
[----:B------:R-:W-:Y:S01]  /*1150*/  FSETP.GEU.AND P1, PT, R11, -126, PT ;  /* 0xc2fc00000b00780b */ /* 0x000fe20003f2e000 */
[-C--:B------:R-:W-:Y:S01]  /*1160*/  FMUL R3, R6, R13.reuse ;  /* 0x0000000d06037220 */ /* 0x080fe20000400000 */
[----:B------:R-:W-:-:S04]  /*1170*/  FMUL R13, R8, R13 ;  /* 0x0000000d080d7220 */ /* 0x000fc80000400000 */
[----:B------:R-:W-:Y:S02]  /*1180*/  FSETP.GEU.AND P2, PT, R3, -126, PT ;  /* 0xc2fc00000300780b */ /* 0x000fe40003f4e000 */
[----:B------:R-:W-:-:S03]  /*1190*/  FSETP.GEU.AND P3, PT, R13, -126, PT ;  /* 0xc2fc00000d00780b */ /* 0x000fc60003f6e000 */
[----:B------:R-:W-:Y:S02]  /*11a0*/  @!P0 FMUL R10, R10, 0.5 ;  /* 0x3f0000000a0a8820 */ /* 0x000fe40000400000 */
[----:B------:R-:W-:Y:S02]  /*11b0*/  @!P1 FMUL R11, R11, 0.5 ;  /* 0x3f0000000b0b9820 */ /* 0x000fe40000400000 */
[----:B------:R-:W0:Y:S04]  /*11c0*/  MUFU.EX2 R2, R10 ;  /* 0x0000000a00027308 */ /* 0x000e280000000800 */
[----:B------:R-:W-:Y:S02]  /*11d0*/  @!P2 FMUL R3, R3, 0.5 ;  /* 0x3f0000000303a820 */ /* 0x000fe40000400000 */
[----:B------:R-:W-:-:S02]  /*11e0*/  @!P3 FMUL R13, R13, 0.5 ;  /* 0x3f0000000d0db820 */ /* 0x000fc40000400000 */
[----:B------:R-:W1:Y:S08]  /*11f0*/  MUFU.EX2 R12, R11 ;  /* 0x0000000b000c7308 */ /* 0x000e700000000800 */
[----:B------:R-:W2:Y:S01]  /*1200*/  MUFU.EX2 R14, R3 ;  /* 0x00000003000e7308 */ /* 0x000ea20000000800 */
[----:B0-----:R-:W-:-:S04]  /*1210*/  @!P0 FMUL R2, R2, R2 ;  /* 0x0000000202028220 */ /* 0x001fc80000400000 */
[----:B------:R-:W-:-:S03]  /*1220*/  FADD R7, R7, R2 ;  /* 0x0000000207077221 */ /* 0x000fc60000000000 */
[----:B------:R-:W0:Y:S01]  /*1230*/  MUFU.EX2 R16, R13 ;  /* 0x0000000d00107308 */ /* 0x000e220000000800 */
[----:B-1----:R-:W-:-:S04]  /*1240*/  @!P1 FMUL R12, R12, R12 ;  /* 0x0000000c0c0c9220 */ /* 0x002fc80000400000 */
[----:B------:R-:W-:Y:S01]  /*1250*/  FADD R5, R5, R12 ;  /* 0x0000000c05057221 */ /* 0x000fe20000000000 */
[----:B--2---:R-:W-:-:S04]  /*1260*/  @!P2 FMUL R14, R14, R14 ;  /* 0x0000000e0e0ea220 */ /* 0x004fc80000400000 */
[----:B------:R-:W-:Y:S01]  /*1270*/  FADD R7, R7, R14 ;  /* 0x0000000e07077221 */ /* 0x000fe20000000000 */
[----:B0-----:R-:W-:-:S04]  /*1280*/  @!P3 FMUL R16, R16, R16 ;  /* 0x000000101010b220 */ /* 0x001fc80000400000 */
[----:B------:R-:W-:-:S07]  /*1290*/  FADD R5, R5, R16 ;  /* 0x0000001005057221 */ /* 0x000fce0000000000 */
.L_x_4:
[----:B------:R-:W-:Y:S05]  /*12a0*/  BRA.U UP1, `(.L_x_0) ;  /* 0x00000001014c7547 */ /* 0x000fea000b800000 */
[----:B------:R-:W1:Y:S02]  /*12b0*/  LDC.64 R2, c[0x0][0x388] ;  /* 0x0000e200ff027b82 */ /* 0x000e640000000a00 */
[----:B-1----:R-:W-:-:S05]  /*12c0*/  IMAD.WIDE.U32 R2, R0, 0x4, R2 ;  /* 0x0000000400027825 */ /* 0x002fca00078e0002 */
[----:B0-----:R-:W2:Y:S02]  /*12d0*/  LDG.E R0, desc[UR10][R2.64] ;  /* 0x0000000a02007981 */ /* 0x001ea4000c1e1900 */
[----:B--2---:R-:W-:-:S13]  /*12e0*/  FSETP.GEU.AND P0, PT, |R0|, 1.175494350822287508e-38, PT ;  /* 0x008000000000780b */ /* 0x004fda0003f0e200 */
[----:B------:R-:W-:-:S04]  /*12f0*/  @!P0 FMUL R0, R0, 16777216 ;  /* 0x4b80000000008820 */ /* 0x000fc80000400000 */
[----:B------:R-:W0:Y:S02]  /*1300*/  MUFU.LG2 R9, R0 ;  /* 0x0000000000097308 */ /* 0x000e240000000c00 */
[----:B0-----:R-:W-:-:S04]  /*1310*/  @!P0 FADD R9, R9, -24 ;  /* 0xc1c0000009098421 */ /* 0x001fc80000000000 */
[-C--:B------:R-:W-:Y:S01]  /*1320*/  FMUL R6, R6, R9.reuse ;  /* 0x0000000906067220 */ /* 0x080fe20000400000 */
[----:B------:R-:W-:-:S04]  /*1330*/  FMUL R9, R8, R9 ;  /* 0x0000000908097220 */ /* 0x000fc80000400000 */
[----:B------:R-:W-:Y:S02]  /*1340*/  FSETP.GEU.AND P0, PT, R6, -126, PT ;  /* 0xc2fc00000600780b */ /* 0x000fe40003f0e000 */
[----:B------:R-:W-:-:S11]  /*1350*/  FSETP.GEU.AND P1, PT, R9, -126, PT ;  /* 0xc2fc00000900780b */ /* 0x000fd60003f2e000 */
[----:B------:R-:W-:Y:S02]  /*1360*/  @!P0 FMUL R6, R6, 0.5 ;  /* 0x3f00000006068820 */ /* 0x000fe40000400000 */
[----:B------:R-:W-:Y:S02]  /*1370*/  @!P1 FMUL R9, R9, 0.5 ;  /* 0x3f00000009099820 */ /* 0x000fe40000400000 */
[----:B------:R-:W0:Y:S08]  /*1380*/  MUFU.EX2 R8, R6 ;  /* 0x0000000600087308 */ /* 0x000e300000000800 */
[----:B------:R-:W1:Y:S01]  /*1390*/  MUFU.EX2 R2, R9 ;  /* 0x0000000900027308 */ /* 0x000e620000000800 */
[----:B0-----:R-:W-:-:S04]  /*13a0*/  @!P0 FMUL R8, R8, R8 ;  /* 0x0000000808088220 */ /* 0x001fc80000400000 */
[----:B------:R-:W-:Y:S01]  /*13b0*/  FADD R7, R7, R8 ;  /* 0x0000000807077221 */ /* 0x000fe20000000000 */
[----:B-1----:R-:W-:-:S04]  /*13c0*/  @!P1 FMUL R2, R2, R2 ;  /* 0x0000000202029220 */ /* 0x002fc80000400000 */
[----:B------:R-:W-:-:S07]  /*13d0*/  FADD R5, R5, R2 ;  /* 0x0000000205057221 */ /* 0x000fce0000000000 */
.L_x_0:
[----:B------:R-:W-:Y:S01]  /*13e0*/  I2FP.F32.S32 R3, UR9 ;  /* 0x0000000900037c45 */ /* 0x000fe20008201400 */
[----:B------:R-:W-:Y:S03]  /*13f0*/  BSSY.RECONVERGENT B0, `(.L_x_5) ;  /* 0x000000d000007945 */ /* 0x000fe60003800200 */
[----:B------:R-:W1:Y:S08]  /*1400*/  MUFU.RCP R0, R3 ;  /* 0x0000000300007308 */ /* 0x000e700000001000 */
[----:B------:R-:W2:Y:S01]  /*1410*/  FCHK P0, R7, R3 ;  /* 0x0000000307007302 */ /* 0x000ea20000000000 */
[----:B-1----:R-:W-:-:S04]  /*1420*/  FFMA R9, -R3, R0, 1 ;  /* 0x3f80000003097423 */ /* 0x002fc80000000100 */
[----:B------:R-:W-:-:S04]  /*1430*/  FFMA R0, R0, R9, R0 ;  /* 0x0000000900007223 */ /* 0x000fc80000000000 */
[----:B------:R-:W-:-:S04]  /*1440*/  FFMA R2, R0, R7, RZ ;  /* 0x0000000700027223 */ /* 0x000fc800000000ff */
[----:B------:R-:W-:-:S04]  /*1450*/  FFMA R9, -R3, R2, R7 ;  /* 0x0000000203097223 */ /* 0x000fc80000000107 */
[----:B------:R-:W-:Y:S01]  /*1460*/  FFMA R2, R0, R9, R2 ;  /* 0x0000000900027223 */ /* 0x000fe20000000002 */
[----:B--2---:R-:W-:Y:S06]  /*1470*/  @!P0 BRA `(.L_x_6) ;  /* 0x0000000000108947 */ /* 0x004fec0003800000 */
[----:B------:R-:W-:Y:S02]  /*1480*/  MOV R0, R7 ;  /* 0x0000000700007202 */ /* 0x000fe40000000f00 */
[----:B------:R-:W-:-:S07]  /*1490*/  MOV R6, 0x14b0 ;  /* 0x000014b000067802 */ /* 0x000fce0000000f00 */
[----:B0-----:R-:W-:Y:S05]  /*14a0*/  CALL.REL.NOINC `($__internal_0_$__cuda_sm3x_div_rn_noftz_f32_slowpath) ;  /* 0x0000000000547944 */ /* 0x001fea0003c00000 */
[----:B------:R-:W-:-:S07]  /*14b0*/  MOV R2, R0 ;  /* 0x0000000000027202 */ /* 0x000fce0000000f00 */
.L_x_6:
[----:B0-----:R-:W-:Y:S05]  /*14c0*/  BSYNC.RECONVERGENT B0 ;  /* 0x0000000000007941 */ /* 0x001fea0003800200 */
.L_x_5:
[----:B------:R-:W0:Y:S01]  /*14d0*/  MUFU.RCP R0, R3 ;  /* 0x0000000300007308 */ /* 0x000e220000001000 */
[----:B------:R-:W-:Y:S07]  /*14e0*/  BSSY.RECONVERGENT B0, `(.L_x_7) ;  /* 0x000000c000007945 */ /* 0x000fee0003800200 */
[----:B------:R-:W1:Y:S01]  /*14f0*/  FCHK P0, R5, R3 ;  /* 0x0000000305007302 */ /* 0x000e620000000000 */
[----:B0-----:R-:W-:-:S04]  /*1500*/  FFMA R7, -R3, R0, 1 ;  /* 0x3f80000003077423 */ /* 0x001fc80000000100 */
[----:B------:R-:W-:-:S04]  /*1510*/  FFMA R0, R0, R7, R0 ;  /* 0x0000000700007223 */ /* 0x000fc80000000000 */
[----:B------:R-:W-:-:S04]  /*1520*/  FFMA R6, R0, R5, RZ ;  /* 0x0000000500067223 */ /* 0x000fc800000000ff */
[----:B------:R-:W-:-:S04]  /*1530*/  FFMA R7, -R3, R6, R5 ;  /* 0x0000000603077223 */ /* 0x000fc80000000105 */
[----:B------:R-:W-:Y:S01]  /*1540*/  FFMA R9, R0, R7, R6 ;  /* 0x0000000700097223 */ /* 0x000fe20000000006 */
[----:B-1----:R-:W-:Y:S06]  /*1550*/  @!P0 BRA `(.L_x_8) ;  /* 0x0000000000108947 */ /* 0x002fec0003800000 */
[----:B------:R-:W-:Y:S02]  /*1560*/  MOV R0, R5 ;  /* 0x0000000500007202 */ /* 0x000fe40000000f00 */
[----:B------:R-:W-:-:S07]  /*1570*/  MOV R6, 0x1590 ;  /* 0x0000159000067802 */ /* 0x000fce0000000f00 */
[----:B------:R-:W-:Y:S05]  /*1580*/  CALL.REL.NOINC `($__internal_0_$__cuda_sm3x_div_rn_noftz_f32_slowpath) ;  /* 0x00000000001c7944 */ /* 0x000fea0003c00000 */
[----:B------:R-:W-:-:S07]  /*1590*/  MOV R9, R0 ;  /* 0x0000000000097202 */ /* 0x000fce0000000f00 */
.L_x_8:
[----:B------:R-:W-:Y:S05]  /*15a0*/  BSYNC.RECONVERGENT B0 ;  /* 0x0000000000007941 */ /* 0x000fea0003800200 */
.L_x_7:
[----:B------:R-:W0:Y:S01]  /*15b0*/  LDC.64 R6, c[0x0][0x380] ;  /* 0x0000e000ff067b82 */ /* 0x000e220000000a00 */
[----:B------:R-:W-:Y:S01]  /*15c0*/  FADD R9, -R9, R2 ;  /* 0x0000000209097221 */ /* 0x000fe20000000100 */
[----:B0-----:R-:W-:-:S05]  /*15d0*/  IMAD.WIDE R4, R4, 0x4, R6 ;  /* 0x0000000404047825 */ /* 0x001fca00078e0206 */
[----:B------:R-:W-:Y:S01]  /*15e0*/  STG.E desc[UR10][R4.64], R9 ;  /* 0x0000000904007986 */ /* 0x000fe2000c10190a */
[----:B------:R-:W-:Y:S05]  /*15f0*/  EXIT ;  /* 0x000000000000794d */ /* 0x000fea0003800000 */
        .weak           $__internal_0_$__cuda_sm3x_div_rn_noftz_f32_slowpath
        .type           $__internal_0_$__cuda_sm3x_div_rn_noftz_f32_slowpath,@function
        .size           $__internal_0_$__cuda_sm3x_div_rn_noftz_f32_slowpath,(.L_x_42 - $__internal_0_$__cuda_sm3x_div_rn_noftz_f32_slowpath)
$__internal_0_$__cuda_sm3x_div_rn_noftz_f32_slowpath:
[----:B------:R-:W-:Y:S01]  /*1600*/  SHF.R.U32.HI R8, RZ, 0x17, R3 ;  /* 0x00000017ff087819 */ /* 0x000fe20000011603 */
[----:B------:R-:W-:Y:S01]  /*1610*/  BSSY.RECONVERGENT B1, `(.L_x_9) ;  /* 0x0000063000017945 */ /* 0x000fe20003800200 */
[----:B------:R-:W-:Y:S02]  /*1620*/  SHF.R.U32.HI R7, RZ, 0x17, R0 ;  /* 0x00000017ff077819 */ /* 0x000fe40000011600 */
[----:B------:R-:W-:Y:S02]  /*1630*/  LOP3.LUT R14, R8, 0xff, RZ, 0xc0, !PT ;  /* 0x000000ff080e7812 */ /* 0x000fe400078ec0ff */
[----:B------:R-:W-:Y:S02]  /*1640*/  LOP3.LUT R12, R7, 0xff, RZ, 0xc0, !PT ;  /* 0x000000ff070c7812 */ /* 0x000fe400078ec0ff */
[----:B------:R-:W-:Y:S02]  /*1650*/  IADD3 R10, PT, PT, R14, -0x1, RZ ;  /* 0xffffffff0e0a7810 */ /* 0x000fe40007ffe0ff */
[----:B------:R-:W-:-:S02]  /*1660*/  IADD3 R9, PT, PT, R12, -0x1, RZ ;  /* 0xffffffff0c097810 */ /* 0x000fc40007ffe0ff */
[----:B------:R-:W-:Y:S02]  /*1670*/  ISETP.GT.U32.AND P0, PT, R10, 0xfd, PT ;  /* 0x000000fd0a00780c */ /* 0x000fe40003f04070 */
[----:B------:R-:W-:Y:S02]  /*1680*/  MOV R7, R3 ;  /* 0x0000000300077202 */ /* 0x000fe40000000f00 */
[----:B------:R-:W-:-:S13]  /*1690*/  ISETP.GT.U32.OR P0, PT, R9, 0xfd, P0 ;  /* 0x000000fd0900780c */ /* 0x000fda0000704470 */
[----:B------:R-:W-:Y:S01]  /*16a0*/  @!P0 MOV R8, RZ ;  /* 0x000000ff00088202 */ /* 0x000fe20000000f00 */
[----:B------:R-:W-:Y:S06]  /*16b0*/  @!P0 BRA `(.L_x_10) ;  /* 0x00000000005c8947 */ /* 0x000fec0003800000 */
[----:B------:R-:W-:Y:S02]  /*16c0*/  FSETP.GTU.FTZ.AND P0, PT, |R0|, +INF , PT ;  /* 0x7f8000000000780b */ /* 0x000fe40003f1c200 */
[----:B------:R-:W-:-:S04]  /*16d0*/  FSETP.GTU.FTZ.AND P1, PT, |R3|, +INF , PT ;  /* 0x7f8000000300780b */ /* 0x000fc80003f3c200 */
[----:B------:R-:W-:-:S13]  /*16e0*/  PLOP3.LUT P0, PT, P0, P1, PT, 0xf8, 0x8f ;  /* 0x00000000008f781c */ /* 0x000fda0000703f70 */
[----:B------:R-:W-:Y:S05]  /*16f0*/  @P0 BRA `(.L_x_11) ;  /* 0x00000004004c0947 */ /* 0x000fea0003800000 */
[----:B------:R-:W-:-:S13]  /*1700*/  LOP3.LUT P0, RZ, R7, 0x7fffffff, R0, 0xc8, !PT ;  /* 0x7fffffff07ff7812 */ /* 0x000fda000780c800 */
[----:B------:R-:W-:Y:S05]  /*1710*/  @!P0 BRA `(.L_x_12) ;  /* 0x00000004003c8947 */ /* 0x000fea0003800000 */
[C---:B------:R-:W-:Y:S02]  /*1720*/  FSETP.NEU.FTZ.AND P0, PT, |R0|.reuse, +INF , PT ;  /* 0x7f8000000000780b */ /* 0x040fe40003f1d200 */
[----:B------:R-:W-:Y:S02]  /*1730*/  FSETP.NEU.FTZ.AND P2, PT, |R3|, +INF , PT ;  /* 0x7f8000000300780b */ /* 0x000fe40003f5d200 */
[----:B------:R-:W-:-:S11]  /*1740*/  FSETP.NEU.FTZ.AND P1, PT, |R0|, +INF , PT ;  /* 0x7f8000000000780b */ /* 0x000fd60003f3d200 */
[----:B------:R-:W-:Y:S05]  /*1750*/  @!P2 BRA !P0, `(.L_x_12) ;  /* 0x00000004002ca947 */ /* 0x000fea0004000000 */
[----:B------:R-:W-:-:S04]  /*1760*/  LOP3.LUT P0, RZ, R0, 0x7fffffff, RZ, 0xc0, !PT ;  /* 0x7fffffff00ff7812 */ /* 0x000fc8000780c0ff */
[----:B------:R-:W-:-:S13]  /*1770*/  PLOP3.LUT P0, PT, P2, P0, PT, 0x2f, 0xf2 ;  /* 0x0000000000f2781c */ /* 0x000fda0001700577 */
[----:B------:R-:W-:Y:S05]  /*1780*/  @P0 BRA `(.L_x_13) ;  /* 0x0000000400180947 */ /* 0x000fea0003800000 */
[----:B------:R-:W-:-:S04]  /*1790*/  LOP3.LUT P0, RZ, R7, 0x7fffffff, RZ, 0xc0, !PT ;  /* 0x7fffffff07ff7812 */ /* 0x000fc8000780c0ff */
[----:B------:R-:W-:-:S13]  /*17a0*/  PLOP3.LUT P0, PT, P1, P0, PT, 0x2f, 0xf2 ;  /* 0x0000000000f2781c */ /* 0x000fda0000f00577 */
[----:B------:R-:W-:Y:S05]  /*17b0*/  @P0 BRA `(.L_x_14) ;  /* 0x0000000400000947 */ /* 0x000fea0003800000 */
[----:B------:R-:W-:Y:S02]  /*17c0*/  ISETP.GE.AND P0, PT, R9, RZ, PT ;  /* 0x000000ff0900720c */ /* 0x000fe40003f06270 */
[----:B------:R-:W-:-:S11]  /*17d0*/  ISETP.GE.AND P1, PT, R10, RZ, PT ;  /* 0x000000ff0a00720c */ /* 0x000fd60003f26270 */
[----:B------:R-:W-:Y:S01]  /*17e0*/  @P0 MOV R8, RZ ;  /* 0x000000ff00080202 */ /* 0x000fe20000000f00 */
[----:B------:R-:W-:Y:S01]  /*17f0*/  @!P0 FFMA R0, R0, 1.84467440737095516160e+19, RZ ;  /* 0x5f80000000008823 */ /* 0x000fe200000000ff */
[----:B------:R-:W-:Y:S01]  /*1800*/  @!P0 MOV R8, 0xffffffc0 ;  /* 0xffffffc000088802 */ /* 0x000fe20000000f00 */
[----:B------:R-:W-:-:S03]  /*1810*/  @!P1 FFMA R7, R3, 1.84467440737095516160e+19, RZ ;  /* 0x5f80000003079823 */ /* 0x000fc600000000ff */
[----:B------:R-:W-:-:S07]  /*1820*/  @!P1 IADD3 R8, PT, PT, R8, 0x40, RZ ;  /* 0x0000004008089810 */ /* 0x000fce0007ffe0ff */
.L_x_10:
[----:B------:R-:W-:Y:S01]  /*1830*/  LEA R10, R14, 0xc0800000, 0x17 ;  /* 0xc08000000e0a7811 */ /* 0x000fe200078eb8ff */
[----:B------:R-:W-:Y:S03]  /*1840*/  BSSY.RECONVERGENT B2, `(.L_x_15) ;  /* 0x0000036000027945 */ /* 0x000fe60003800200 */
[----:B------:R-:W-:Y:S02]  /*1850*/  IADD3 R10, PT, PT, -R10, R7, RZ ;  /* 0x000000070a0a7210 */ /* 0x000fe40007ffe1ff */
[----:B------:R-:W-:Y:S02]  /*1860*/  IADD3 R7, PT, PT, R12, -0x7f, RZ ;  /* 0xffffff810c077810 */ /* 0x000fe40007ffe0ff */
[----:B------:R-:W0:Y:S01]  /*1870*/  MUFU.RCP R9, R10 ;  /* 0x0000000a00097308 */ /* 0x000e220000001000 */
[----:B------:R-:W-:Y:S02]  /*1880*/  FADD.FTZ R11, -R10, -RZ ;  /* 0x800000ff0a0b7221 */ /* 0x000fe40000010100 */
[----:B------:R-:W-:-:S02]  /*1890*/  IMAD R0, R7, -0x800000, R0 ;  /* 0xff80000007007824 */ /* 0x000fc400078e0200 */
[----:B0-----:R-:W-:-:S04]  /*18a0*/  FFMA R12, R9, R11, 1 ;  /* 0x3f800000090c7423 */ /* 0x001fc8000000000b */
[----:B------:R-:W-:-:S04]  /*18b0*/  FFMA R16, R9, R12, R9 ;  /* 0x0000000c09107223 */ /* 0x000fc80000000009 */
[----:B------:R-:W-:-:S04]  /*18c0*/  FFMA R9, R0, R16, RZ ;  /* 0x0000001000097223 */ /* 0x000fc800000000ff */
[----:B------:R-:W-:-:S04]  /*18d0*/  FFMA R12, R11, R9, R0 ;  /* 0x000000090b0c7223 */ /* 0x000fc80000000000 */
[----:B------:R-:W-:Y:S01]  /*18e0*/  FFMA R13, R16, R12, R9 ;  /* 0x0000000c100d7223 */ /* 0x000fe20000000009 */
[----:B------:R-:W-:-:S03]  /*18f0*/  IADD3 R9, PT, PT, R7, 0x7f, -R14 ;  /* 0x0000007f07097810 */ /* 0x000fc60007ffe80e */
[----:B------:R-:W-:Y:S01]  /*1900*/  FFMA R12, R11, R13, R0 ;  /* 0x0000000d0b0c7223 */ /* 0x000fe20000000000 */
[----:B------:R-:W-:-:S03]  /*1910*/  IADD3 R9, PT, PT, R9, R8, RZ ;  /* 0x0000000809097210 */ /* 0x000fc60007ffe0ff */
[----:B------:R-:W-:-:S05]  /*1920*/  FFMA R0, R16, R12, R13 ;  /* 0x0000000c10007223 */ /* 0x000fca000000000d */
[----:B------:R-:W-:-:S04]  /*1930*/  SHF.R.U32.HI R7, RZ, 0x17, R0 ;  /* 0x00000017ff077819 */ /* 0x000fc80000011600 */
[----:B------:R-:W-:-:S04]  /*1940*/  LOP3.LUT R7, R7, 0xff, RZ, 0xc0, !PT ;  /* 0x000000ff07077812 */ /* 0x000fc800078ec0ff */
[----:B------:R-:W-:-:S04]  /*1950*/  IADD3 R11, PT, PT, R7, R9, RZ ;  /* 0x00000009070b7210 */ /* 0x000fc80007ffe0ff */
[----:B------:R-:W-:-:S04]  /*1960*/  IADD3 R7, PT, PT, R11, -0x1, RZ ;  /* 0xffffffff0b077810 */ /* 0x000fc80007ffe0ff */
[----:B------:R-:W-:-:S13]  /*1970*/  ISETP.GE.U32.AND P0, PT, R7, 0xfe, PT ;  /* 0x000000fe0700780c */ /* 0x000fda0003f06070 */
[----:B------:R-:W-:Y:S05]  /*1980*/  @!P0 BRA `(.L_x_16) ;  /* 0x0000000000808947 */ /* 0x000fea0003800000 */
[----:B------:R-:W-:-:S13]  /*1990*/  ISETP.GT.AND P0, PT, R11, 0xfe, PT ;  /* 0x000000fe0b00780c */ /* 0x000fda0003f04270 */
[----:B------:R-:W-:Y:S05]  /*19a0*/  @P0 BRA `(.L_x_17) ;  /* 0x00000000006c0947 */ /* 0x000fea0003800000 */
[----:B------:R-:W-:-:S13]  /*19b0*/  ISETP.GE.AND P0, PT, R11, 0x1, PT ;  /* 0x000000010b00780c */ /* 0x000fda0003f06270 */
[----:B------:R-:W-:Y:S05]  /*19c0*/  @P0 BRA `(.L_x_18) ;  /* 0x0000000000740947 */ /* 0x000fea0003800000 */
[----:B------:R-:W-:Y:S02]  /*19d0*/  ISETP.GE.AND P0, PT, R11, -0x18, PT ;  /* 0xffffffe80b00780c */ /* 0x000fe40003f06270 */
[----:B------:R-:W-:-:S11]  /*19e0*/  LOP3.LUT R0, R0, 0x80000000, RZ, 0xc0, !PT ;  /* 0x8000000000007812 */ /* 0x000fd600078ec0ff */
[----:B------:R-:W-:Y:S05]  /*19f0*/  @!P0 BRA `(.L_x_18) ;  /* 0x0000000000688947 */ /* 0x000fea0003800000 */
[CCC-:B------:R-:W-:Y:S01]  /*1a00*/  FFMA.RZ R7, R16.reuse, R12.reuse, R13.reuse ;  /* 0x0000000c10077223 */ /* 0x1c0fe2000000c00d */
[C---:B------:R-:W-:Y:S01]  /*1a10*/  IADD3 R10, PT, PT, R11.reuse, 0x20, RZ ;  /* 0x000000200b0a7810 */ /* 0x040fe20007ffe0ff */
[CCC-:B------:R-:W-:Y:S01]  /*1a20*/  FFMA.RM R8, R16.reuse, R12.reuse, R13.reuse ;  /* 0x0000000c10087223 */ /* 0x1c0fe2000000400d */
[----:B------:R-:W-:Y:S02]  /*1a30*/  ISETP.NE.AND P2, PT, R11, RZ, PT ;  /* 0x000000ff0b00720c */ /* 0x000fe40003f45270 */
[----:B------:R-:W-:Y:S01]  /*1a40*/  LOP3.LUT R9, R7, 0x7fffff, RZ, 0xc0, !PT ;  /* 0x007fffff07097812 */ /* 0x000fe200078ec0ff */
[----:B------:R-:W-:Y:S01]  /*1a50*/  FFMA.RP R7, R16, R12, R13 ;  /* 0x0000000c10077223 */ /* 0x000fe2000000800d */
[----:B------:R-:W-:Y:S02]  /*1a60*/  ISETP.NE.AND P1, PT, R11, RZ, PT ;  /* 0x000000ff0b00720c */ /* 0x000fe40003f25270 */
[----:B------:R-:W-:Y:S02]  /*1a70*/  LOP3.LUT R9, R9, 0x800000, RZ, 0xfc, !PT ;  /* 0x0080000009097812 */ /* 0x000fe400078efcff */
[----:B------:R-:W-:-:S02]  /*1a80*/  IADD3 R11, PT, PT, -R11, RZ, RZ ;  /* 0x000000ff0b0b7210 */ /* 0x000fc40007ffe1ff */
[----:B------:R-:W-:Y:S02]  /*1a90*/  SHF.L.U32 R10, R9, R10, RZ ;  /* 0x0000000a090a7219 */ /* 0x000fe400000006ff */
[----:B------:R-:W-:Y:S02]  /*1aa0*/  FSETP.NEU.FTZ.AND P0, PT, R7, R8, PT ;  /* 0x000000080700720b */ /* 0x000fe40003f1d000 */
[----:B------:R-:W-:Y:S02]  /*1ab0*/  SEL R8, R11, RZ, P2 ;  /* 0x000000ff0b087207 */ /* 0x000fe40001000000 */
[----:B------:R-:W-:Y:S02]  /*1ac0*/  ISETP.NE.AND P1, PT, R10, RZ, P1 ;  /* 0x000000ff0a00720c */ /* 0x000fe40000f25270 */
[----:B------:R-:W-:Y:S02]  /*1ad0*/  SHF.R.U32.HI R8, RZ, R8, R9 ;  /* 0x00000008ff087219 */ /* 0x000fe40000011609 */
[----:B------:R-:W-:-:S02]  /*1ae0*/  PLOP3.LUT P0, PT, P0, P1, PT, 0xf8, 0x8f ;  /* 0x00000000008f781c */ /* 0x000fc40000703f70 */
[----:B------:R-:W-:Y:S02]  /*1af0*/  SHF.R.U32.HI R10, RZ, 0x1, R8 ;  /* 0x00000001ff0a7819 */ /* 0x000fe40000011608 */
[----:B------:R-:W-:-:S04]  /*1b00*/  SEL R7, RZ, 0x1, !P0 ;  /* 0x00000001ff077807 */ /* 0x000fc80004000000 */
[----:B------:R-:W-:-:S04]  /*1b10*/  LOP3.LUT R7, R7, 0x1, R10, 0xf8, !PT ;  /* 0x0000000107077812 */ /* 0x000fc800078ef80a */
[----:B------:R-:W-:-:S04]  /*1b20*/  LOP3.LUT R7, R7, R8, RZ, 0xc0, !PT ;  /* 0x0000000807077212 */ /* 0x000fc800078ec0ff */
[----:B------:R-:W-:-:S04]  /*1b30*/  IADD3 R7, PT, PT, R10, R7, RZ ;  /* 0x000000070a077210 */ /* 0x000fc80007ffe0ff */
[----:B------:R-:W-:Y:S01]  /*1b40*/  LOP3.LUT R0, R7, R0, RZ, 0xfc, !PT ;  /* 0x0000000007007212 */ /* 0x000fe200078efcff */
[----:B------:R-:W-:Y:S06]  /*1b50*/  BRA `(.L_x_18) ;  /* 0x0000000000107947 */ /* 0x000fec0003800000 */
.L_x_17:
[----:B------:R-:W-:-:S04]  /*1b60*/  LOP3.LUT R0, R0, 0x80000000, RZ, 0xc0, !PT ;  /* 0x8000000000007812 */ /* 0x000fc800078ec0ff */
[----:B------:R-:W-:Y:S01]  /*1b70*/  LOP3.LUT R0, R0, 0x7f800000, RZ, 0xfc, !PT ;  /* 0x7f80000000007812 */ /* 0x000fe200078efcff */
[----:B------:R-:W-:Y:S06]  /*1b80*/  BRA `(.L_x_18) ;  /* 0x0000000000047947 */ /* 0x000fec0003800000 */
.L_x_16:
[----:B------:R-:W-:-:S07]  /*1b90*/  LEA R0, R9, R0, 0x17 ;  /* 0x0000000009007211 */ /* 0x000fce00078eb8ff */
.L_x_18:
[----:B------:R-:W-:Y:S05]  /*1ba0*/  BSYNC.RECONVERGENT B2 ;  /* 0x0000000000027941 */ /* 0x000fea0003800200 */
.L_x_15:
[----:B------:R-:W-:Y:S05]  /*1bb0*/  BRA `(.L_x_19) ;  /* 0x0000000000207947 */ /* 0x000fea0003800000 */
.L_x_14:
[----:B------:R-:W-:-:S04]  /*1bc0*/  LOP3.LUT R0, R7, 0x80000000, R0, 0x48, !PT ;  /* 0x8000000007007812 */ /* 0x000fc800078e4800 */
[----:B------:R-:W-:Y:S01]  /*1bd0*/  LOP3.LUT R0, R0, 0x7f800000, RZ, 0xfc, !PT ;  /* 0x7f80000000007812 */ /* 0x000fe200078efcff */
[----:B------:R-:W-:Y:S06]  /*1be0*/  BRA `(.L_x_19) ;  /* 0x0000000000147947 */ /* 0x000fec0003800000 */
.L_x_13:
[----:B------:R-:W-:Y:S01]  /*1bf0*/  LOP3.LUT R0, R7, 0x80000000, R0, 0x48, !PT ;  /* 0x8000000007007812 */ /* 0x000fe200078e4800 */
[----:B------:R-:W-:Y:S06]  /*1c00*/  BRA `(.L_x_19) ;  /* 0x00000000000c7947 */ /* 0x000fec0003800000 */
.L_x_12:
[----:B------:R-:W0:Y:S01]  /*1c10*/  MUFU.RSQ R0, -QNAN ;  /* 0xffc0000000007908 */ /* 0x000e220000001400 */
[----:B------:R-:W-:Y:S05]  /*1c20*/  BRA `(.L_x_19) ;  /* 0x0000000000047947 */ /* 0x000fea0003800000 */
.L_x_11:
[----:B------:R-:W-:-:S07]  /*1c30*/  FADD.FTZ R0, R0, R3 ;  /* 0x0000000300007221 */ /* 0x000fce0000010000 */
.L_x_19:
[----:B------:R-:W-:Y:S05]  /*1c40*/  BSYNC.RECONVERGENT B1 ;  /* 0x0000000000017941 */ /* 0x000fea0003800200 */
.L_x_9:
[----:B------:R-:W-:-:S04]  /*1c50*/  HFMA2 R7, -RZ, RZ, 0, 0 ;  /* 0x00000000ff077431 */ /* 0x000fc800000001ff */
[----:B0-----:R-:W-:Y:S05]  /*1c60*/  RET.REL.NODEC R6 `(_Z12createMatrixPfS_i) ;  /* 0xffffffe006e47950 */ /* 0x001fea0003c3ffff */
.L_x_20:
[----:B------:R-:W-:-:S00]  /*1c70*/  BRA `(.L_x_20) ;  /* 0xfffffffc00fc7947 */ /* 0x000fc0000383ffff */
[----:B------:R-:W-:-:S00]  /*1c80*/  NOP ;  /* 0x0000000000007918 */ /* 0x000fc00000000000 */
[----:B------:R-:W-:-:S00]  /*1c90*/  NOP ;  /* 0x0000000000007918 */ /* 0x000fc00000000000 */
[----:B------:R-:W-:-:S00]  /*1ca0*/  NOP ;  /* 0x0000000000007918 */ /* 0x000fc00000000000 */
[----:B------:R-:W-:-:S00]  /*1cb0*/  NOP ;  /* 0x0000000000007918 */ /* 0x000fc00000000000 */
[----:B------:R-:W-:-:S00]  /*1cc0*/  NOP ;  /* 0x0000000000007918 */ /* 0x000fc00000000000 */
[----:B------:R-:W-:-:S00]  /*1cd0*/  NOP ;  /* 0x0000000000007918 */ /* 0x000fc00000000000 */
[----:B------:R-:W-:-:S00]  /*1ce0*/  NOP ;  /* 0x0000000000007918 */ /* 0x000fc00000000000 */
[----:B------:R-:W-:-:S00]  /*1cf0*/  NOP ;  /* 0x0000000000007918 */ /* 0x000fc00000000000 */
.L_x_42:


//--------------------- .text._Z8create_FPfS_i    --------------------------
	.section	.text._Z8create_FPfS_i,"ax",@progbits
	.align	128
        .global         _Z8create_FPfS_i
        .type           _Z8create_FPfS_i,@function
        .size           _Z8create_FPfS_i,(.L_x_43 - _Z8create_FPfS_i)
        .other          _Z8create_FPfS_i,@"STO_CUDA_ENTRY STV_DEFAULT"
_Z8create_FPfS_i:
.text._Z8create_FPfS_i:
[----:B------:R-:W-:Y:S01]  /*0000*/  LDC R1, c[0x0][0x37c] ;  /* 0x0000df00ff017b82 */ /* 0x000fe20000000800 */
[----:B------:R-:W0:Y:S07]  /*0010*/  S2R R3, SR_TID.X ;  /* 0x0000000000037919 */ /* 0x000e2e0000002100 */
[----:B------:R-:W0:Y:S01]  /*0020*/  S2UR UR4, SR_CTAID.X ;  /* 0x00000000000479c3 */ /* 0x000e220000002500 */
[----:B------:R-:W1:Y:S07]  /*0030*/  LDCU UR9, c[0x0][0x390] ;  /* 0x00007200ff0977ac */ /* 0x000e6e0008000800 */
[----:B------:R-:W0:Y:S02]  /*0040*/  LDC R4, c[0x0][0x360] ;  /* 0x0000d800ff047b82 */ /* 0x000e240000000800 */
[----:B0-----:R-:W-:-:S05]  /*0050*/  IMAD R4, R4, UR4, R3 ;  /* 0x0000000404047c24 */ /* 0x001fca000f8e0203 */
[----:B-1----:R-:W-:-:S13]  /*0060*/  ISETP.GE.AND P0, PT, R4, UR9, PT ;  /* 0x0000000904007c0c */ /* 0x002fda000bf06270 */
[----:B------:R-:W-:Y:S05]  /*0070*/  @P0 EXIT ;  /* 0x000000000000094d */ /* 0x000fea0003800000 */
[----:B------:R-:W-:Y:S01]  /*0080*/  UISETP.GE.AND UP0, UPT, UR9, 0x1, UPT ;  /* 0x000000010900788c */ /* 0x000fe2000bf06270 */
[----:B------:R-:W-:Y:S01]  /*0090*/  HFMA2 R3, -RZ, RZ, 0, 0 ;  /* 0x00000000ff037431 */ /* 0x000fe200000001ff */
[----:B------:R-:W0:Y:S07]  /*00a0*/  LDCU.64 UR10, c[0x0][0x358] ;  /* 0x00006b00ff0a77ac */ /* 0x000e2e0008000a00 */
[----:B------:R-:W-:Y:S05]  /*00b0*/  BRA.U !UP0, `(.L_x_21) ;  /* 0x0000001508bc7547 */ /* 0x000fea000b800000 */
[----:B------:R-:W-:Y:S01]  /*00c0*/  UISETP.GE.U32.AND UP1, UPT, UR9, 0x10, UPT ;  /* 0x000000100900788c */ /* 0x000fe2000bf26070 */
[----:B------:R-:W-:Y:S01]  /*00d0*/  IADD3 R5, PT, PT, R4, 0x1, RZ ;  /* 0x0000000104057810 */ /* 0x000fe20007ffe0ff */
[----:B------:R-:W-:Y:S01]  /*00e0*/  ULOP3.LUT UR6, UR9, 0xf, URZ, 0xc0, !UPT ;  /* 0x0000000f09067892 */ /* 0x000fe2000f8ec0ff */
[----:B------:R-:W-:Y:S02]  /*00f0*/  MOV R7, RZ ;  /* 0x000000ff00077202 */ /* 0x000fe40000000f00 */
[----:B------:R-:W-:Y:S01]  /*0100*/  MOV R0, RZ ;  /* 0x000000ff00007202 */ /* 0x000fe20000000f00 */
[----:B------:R-:W-:Y:S01]  /*0110*/  UISETP.NE.AND UP0, UPT, UR6, URZ, UPT ;  /* 0x000000ff0600728c */ /* 0x000fe2000bf05270 */
[----:B------:R-:W-:Y:S02]  /*0120*/  I2FP.F32.U32 R5, R5 ;  /* 0x0000000500057245 */ /* 0x000fe40000201000 */
[----:B------:R-:W-:Y:S08]  /*0130*/  BRA.U !UP1, `(.L_x_22) ;  /* 0x0000000909f87547 */ /* 0x000ff0000b800000 */
[----:B------:R-:W1:Y:S01]  /*0140*/  LDCU.64 UR4, c[0x0][0x380] ;  /* 0x00007000ff0477ac */ /* 0x000e620008000a00 */
[----:B------:R-:W-:Y:S01]  /*0150*/  MOV R7, RZ ;  /* 0x000000ff00077202 */ /* 0x000fe20000000f00 */
[----:B------:R-:W-:-:S04]  /*0160*/  ULOP3.LUT UR7, UR9, 0x7ffffff0, URZ, 0xc0, !UPT ;  /* 0x7ffffff009077892 */ /* 0x000fc8000f8ec0ff */
[----:B------:R-:W-:Y:S02]  /*0170*/  UIADD3 UR8, UPT, UPT, -UR7, URZ, URZ ;  /* 0x000000ff07087290 */ /* 0x000fe4000fffe1ff */
[----:B------:R-:W-:Y:S01]  /*0180*/  MOV R0, UR7 ;  /* 0x0000000700007c02 */ /* 0x000fe20008000f00 */
[----:B-1----:R-:W-:-:S04]  /*0190*/  UIADD3 UR4, UP1, UPT, UR4, 0x20, URZ ;  /* 0x0000002004047890 */ /* 0x002fc8000ff3e0ff */
[----:B------:R-:W-:Y:S02]  /*01a0*/  UIADD3.X UR5, UPT, UPT, URZ, UR5, URZ, UP1, !UPT ;  /* 0x00000005ff057290 */ /* 0x000fe40008ffe4ff */
[----:B------:R-:W-:-:S04]  /*01b0*/  MOV R2, UR4 ;  /* 0x0000000400027c02 */ /* 0x000fc80008000f00 */
[----:B------:R-:W-:-:S07]  /*01c0*/  MOV R3, UR5 ;  /* 0x0000000500037c02 */ /* 0x000fce0008000f00 */
.L_x_23:
[----:B0-----:R-:W2:Y:S04]  /*01d0*/  LDG.E R9, desc[UR10][R2.64+-0x20] ;  /* 0xffffe00a02097981 */ /* 0x001ea8000c1e1900 */
[----:B------:R-:W3:Y:S04]  /*01e0*/  LDG.E R11, desc[UR10][R2.64+-0x1c] ;  /* 0xffffe40a020b7981 */ /* 0x000ee8000c1e1900 */
[----:B------:R-:W4:Y:S04]  /*01f0*/  LDG.E R10, desc[UR10][R2.64+-0x18] ;  /* 0xffffe80a020a7981 */ /* 0x000f28000c1e1900 */
[----:B------:R-:W5:Y:S04]  /*0200*/  LDG.E R28, desc[UR10][R2.64+-0x14] ;  /* 0xffffec0a021c7981 */ /* 0x000f68000c1e1900 */
        /* <DEDUP_REMOVED lines=16> */
[----:B----4-:R-:W-:Y:S02]  /*0310*/  FSETP.GEU.AND P1, PT, |R10|, 1.175494350822287508e-38, PT ;  /* 0x008000000a00780b */ /* 0x010fe40003f2e200 */
[----:B-----5:R-:W-:-:S07]  /*0320*/  FSETP.GEU.AND P3, PT, |R28|, 1.175494350822287508e-38, PT ;  /* 0x008000001c00780b */ /* 0x020fce0003f6e200 */
[----:B------:R-:W-:Y:S01]  /*0330*/  @!P2 FMUL R9, R9, 16777216 ;  /* 0x4b8000000909a820 */ /* 0x000fe20000400000 */
[----:B------:R-:W-:Y:S01]  /*0340*/  FSETP.GEU.AND P4, PT, |R26|, 1.175494350822287508e-38, PT ;  /* 0x008000001a00780b */ /* 0x000fe20003f8e200 */
[----:B------:R-:W-:-:S04]  /*0350*/  @!P0 FMUL R11, R11, 16777216 ;  /* 0x4b8000000b0b8820 */ /* 0x000fc80000400000 */
[----:B------:R-:W0:Y:S01]  /*0360*/  MUFU.LG2 R9, R9 ;  /* 0x0000000900097308 */ /* 0x000e220000000c00 */
[----:B------:R-:W-:Y:S01]  /*0370*/  FSETP.GEU.AND P5, PT, |R22|, 1.175494350822287508e-38, PT ;  /* 0x008000001600780b */ /* 0x000fe20003fae200 */
[----:B------:R-:W-:Y:S01]  /*0380*/  @!P1 FMUL R10, R10, 16777216 ;  /* 0x4b8000000a0a9820 */ /* 0x000fe20000400000 */
[----:B------:R-:W-:Y:S01]  /*0390*/  FSETP.GEU.AND P6, PT, |R20|, 1.175494350822287508e-38, PT ;  /* 0x008000001400780b */ /* 0x000fe20003fce200 */
[----:B------:R-:W-:-:S04]  /*03a0*/  @!P3 FMUL R28, R28, 16777216 ;  /* 0x4b8000001c1cb820 */ /* 0x000fc80000400000 */
[----:B------:R-:W1:Y:S01]  /*03b0*/  MUFU.LG2 R11, R11 ;  /* 0x0000000b000b7308 */ /* 0x000e620000000c00 */
[----:B------:R-:W-:-:S05]  /*03c0*/  @!P4 FMUL R26, R26, 16777216 ;  /* 0x4b8000001a1ac820 */ /* 0x000fca0000400000 */
[----:B------:R-:W-:Y:S02]  /*03d0*/  @!P5 FMUL R22, R22, 16777216 ;  /* 0x4b8000001616d820 */ /* 0x000fe40000400000 */
[----:B------:R-:W2:Y:S01]  /*03e0*/  MUFU.LG2 R10, R10 ;  /* 0x0000000a000a7308 */ /* 0x000ea20000000c00 */
[----:B0-----:R-:W-:Y:S01]  /*03f0*/  @!P2 FADD R9, R9, -24 ;  /* 0xc1c000000909a421 */ /* 0x001fe20000000000 */
[----:B------:R-:W-:Y:S01]  /*0400*/  FSETP.GEU.AND P2, PT, |R24|, 1.175494350822287508e-38, PT ;  /* 0x008000001800780b */ /* 0x000fe20003f4e200 */
[----:B------:R-:W-:Y:S02]  /*0410*/  @!P6 FMUL R20, R20, 16777216 ;  /* 0x4b8000001414e820 */ /* 0x000fe40000400000 */
[----:B------:R-:W-:-:S03]  /*0420*/  FMUL R17, R5, R9 ;  /* 0x0000000905117220 */ /* 0x000fc60000400000 */
[----:B------:R-:W0:Y:S01]  /*0430*/  MUFU.LG2 R28, R28 ;  /* 0x0000001c001c7308 */ /* 0x000e220000000c00 */
[----:B-1----:R-:W-:Y:S01]  /*0440*/  @!P0 FADD R11, R11, -24 ;  /* 0xc1c000000b0b8421 */ /* 0x002fe20000000000 */
[----:B------:R-:W-:-:S03]  /*0450*/  FSETP.GEU.AND P0, PT, |R18|, 1.175494350822287508e-38, PT ;  /* 0x008000001200780b */ /* 0x000fc60003f0e200 */
[----:B------:R-:W-:Y:S02]  /*0460*/  FMUL R9, R5, R11 ;  /* 0x0000000b05097220 */ /* 0x000fe40000400000 */
[----:B------:R-:W-:Y:S01]  /*0470*/  @!P2 FMUL R24, R24, 16777216 ;  /* 0x4b8000001818a820 */ /* 0x000fe20000400000 */
[----:B------:R-:W1:Y:S01]  /*0480*/  MUFU.LG2 R26, R26 ;  /* 0x0000001a001a7308 */ /* 0x000e620000000c00 */
[----:B--2---:R-:W-:Y:S01]  /*0490*/  @!P1 FADD R10, R10, -24 ;  /* 0xc1c000000a0a9421 */ /* 0x004fe20000000000 */
[----:B------:R-:W-:-:S03]  /*04a0*/  FSETP.GEU.AND P1, PT, R17, -126, PT ;  /* 0xc2fc00001100780b */ /* 0x000fc60003f2e000 */
[----:B------:R-:W-:Y:S02]  /*04b0*/  FMUL R11, R5, R10 ;  /* 0x0000000a050b7220 */ /* 0x000fe40000400000 */
[----:B------:R-:W-:Y:S01]  /*04c0*/  @!P0 FMUL R18, R18, 16777216 ;  /* 0x4b80000012128820 */ /* 0x000fe20000400000 */
[----:B------:R-:W2:Y:S01]  /*04d0*/  MUFU.LG2 R22, R22 ;  /* 0x0000001600167308 */ /* 0x000ea20000000c00 */
[----:B0-----:R-:W-:Y:S01]  /*04e0*/  @!P3 FADD R28, R28, -24 ;  /* 0xc1c000001c1cb421 */ /* 0x001fe20000000000 */
[----:B------:R-:W-:-:S03]  /*04f0*/  FSETP.GEU.AND P3, PT, R9, -126, PT ;  /* 0xc2fc00000900780b */ /* 0x000fc60003f6e000 */
[----:B------:R-:W-:Y:S02]  /*0500*/  FMUL R28, R5, R28 ;  /* 0x0000001c051c7220 */ /* 0x000fe40000400000 */
[----:B------:R-:W-:Y:S01]  /*0510*/  @!P1 FMUL R17, R17, 0.5 ;  /* 0x3f00000011119820 */ /* 0x000fe20000400000 */
[----:B------:R-:W0:Y:S01]  /*0520*/  MUFU.LG2 R20, R20 ;  /* 0x0000001400147308 */ /* 0x000e220000000c00 */
[----:B-1----:R-:W-:Y:S01]  /*0530*/  @!P4 FADD R26, R26, -24 ;  /* 0xc1c000001a1ac421 */ /* 0x002fe20000000000 */
[----:B------:R-:W-:-:S03]  /*0540*/  FSETP.GEU.AND P4, PT, R11, -126, PT ;  /* 0xc2fc00000b00780b */ /* 0x000fc60003f8e000 */
[----:B------:R-:W-:Y:S02]  /*0550*/  FMUL R19, R5, R26 ;  /* 0x0000001a05137220 */ /* 0x000fe40000400000 */
[----:B------:R-:W-:Y:S01]  /*0560*/  @!P3 FMUL R9, R9, 0.5 ;  /* 0x3f0000000909b820 */ /* 0x000fe20000400000 */
[----:B------:R-:W1:Y:S01]  /*0570*/  MUFU.EX2 R10, R17 ;  /* 0x00000011000a7308 */ /* 0x000e620000000800 */
[----:B--2---:R-:W-:Y:S01]  /*0580*/  @!P5 FADD R22, R22, -24 ;  /* 0xc1c000001616d421 */ /* 0x004fe20000000000 */
[----:B------:R-:W-:-:S03]  /*0590*/  FSETP.GEU.AND P5, PT, R28, -126, PT ;  /* 0xc2fc00001c00780b */ /* 0x000fc60003fae000 */
[----:B------:R-:W-:Y:S02]  /*05a0*/  FMUL R22, R5, R22 ;  /* 0x0000001605167220 */ /* 0x000fe40000400000 */
[----:B------:R-:W-:Y:S01]  /*05b0*/  @!P4 FMUL R11, R11, 0.5 ;  /* 0x3f0000000b0bc820 */ /* 0x000fe20000400000 */
[----:B------:R-:W2:Y:S01]  /*05c0*/  MUFU.LG2 R24, R24 ;  /* 0x0000001800187308 */ /* 0x000ea20000000c00 */
[----:B0-----:R-:W-:Y:S01]  /*05d0*/  @!P6 FADD R20, R20, -24 ;  /* 0xc1c000001414e421 */ /* 0x001fe20000000000 */
[----:B------:R-:W-:-:S03]  /*05e0*/  FSETP.GEU.AND P6, PT, R19, -126, PT ;  /* 0xc2fc00001300780b */ /* 0x000fc60003fce000 */
[----:B------:R-:W-:Y:S02]  /*05f0*/  FMUL R20, R5, R20 ;  /* 0x0000001405147220 */ /* 0x000fe40000400000 */
[----:B------:R-:W-:Y:S01]  /*0600*/  @!P5 FMUL R28, R28, 0.5 ;  /* 0x3f0000001c1cd820 */ /* 0x000fe20000400000 */
[----:B------:R-:W0:Y:S01]  /*0610*/  MUFU.EX2 R9, R9 ;  /* 0x0000000900097308 */ /* 0x000e220000000800 */
[----:B-1----:R-:W-:Y:S01]  /*0620*/  @!P1 FMUL R10, R10, R10 ;  /* 0x0000000a0a0a9220 */ /* 0x002fe20000400000 */
[----:B------:R-:W-:-:S03]  /*0630*/  FSETP.GEU.AND P1, PT, R22, -126, PT ;  /* 0xc2fc00001600780b */ /* 0x000fc60003f2e000 */
[----:B------:R-:W-:Y:S02]  /*0640*/  FADD R10, R10, R7 ;  /* 0x000000070a0a7221 */ /* 0x000fe40000000000 */
[----:B------:R-:W-:Y:S01]  /*0650*/  @!P6 FMUL R19, R19, 0.5 ;  /* 0x3f0000001313e820 */ /* 0x000fe20000400000 */
[----:B------:R-:W1:Y:S01]  /*0660*/  MUFU.EX2 R11, R11 ;  /* 0x0000000b000b7308 */ /* 0x000e620000000800 */
[----:B--2---:R-:W-:Y:S01]  /*0670*/  @!P2 FADD R24, R24, -24 ;  /* 0xc1c000001818a421 */ /* 0x004fe20000000000 */
[----:B------:R-:W-:-:S03]  /*0680*/  FSETP.GEU.AND P2, PT, R20, -126, PT ;  /* 0xc2fc00001400780b */ /* 0x000fc60003f4e000 */
[----:B------:R-:W-:Y:S02]  /*0690*/  FMUL R21, R5, R24 ;  /* 0x0000001805157220 */ /* 0x000fe40000400000 */
[----:B------:R-:W-:Y:S01]  /*06a0*/  @!P1 FMUL R22, R22, 0.5 ;  /* 0x3f00000016169820 */ /* 0x000fe20000400000 */
[----:B------:R-:W2:Y:S01]  /*06b0*/  MUFU.EX2 R17, R28 ;  /* 0x0000001c00117308 */ /* 0x000ea20000000800 */
[----:B0-----:R-:W-:Y:S01]  /*06c0*/  @!P3 FMUL R9, R9, R9 ;  /* 0x000000090909b220 */ /* 0x001fe20000400000 */
[----:B------:R-:W-:-:S03]  /*06d0*/  FSETP.GEU.AND P3, PT, R21, -126, PT ;  /* 0xc2fc00001500780b */ /* 0x000fc60003f6e000 */
[----:B------:R-:W-:Y:S02]  /*06e0*/  FADD R10, R10, R9 ;  /* 0x000000090a0a7221 */ /* 0x000fe40000000000 */
[----:B------:R-:W-:Y:S01]  /*06f0*/  @!P2 FMUL R20, R20, 0.5 ;  /* 0x3f0000001414a820 */ /* 0x000fe20000400000 */
[----:B------:R-:W0:Y:S01]  /*0700*/  MUFU.EX2 R19, R19 ;  /* 0x0000001300137308 */ /* 0x000e220000000800 */
[----:B-1----:R-:W-:Y:S01]  /*0710*/  @!P4 FMUL R11, R11, R11 ;  /* 0x0000000b0b0bc220 */ /* 0x002fe20000400000 */
[----:B------:R-:W-:-:S03]  /*0720*/  FSETP.GEU.AND P4, PT, |R14|, 1.175494350822287508e-38, PT ;  /* 0x008000000e00780b */ /* 0x000fc60003f8e200 */
[----:B------:R-:W-:Y:S02]  /*0730*/  FADD R10, R10, R11 ;  /* 0x0000000b0a0a7221 */ /* 0x000fe40000000000 */
[----:B------:R-:W-:Y:S01]  /*0740*/  @!P3 FMUL R21, R21, 0.5 ;  /* 0x3f0000001515b820 */ /* 0x000fe20000400000 */
[----:B------:R-:W1:Y:S01]  /*0750*/  MUFU.EX2 R22, R22 ;  /* 0x0000001600167308 */ /* 0x000e620000000800 */
[----:B--2---:R-:W-:Y:S01]  /*0760*/  @!P5 FMUL R17, R17, R17 ;  /* 0x000000111111d220 */ /* 0x004fe20000400000 */
[----:B------:R-:W-:-:S03]  /*0770*/  FSETP.GEU.AND P5, PT, |R15|, 1.175494350822287508e-38, PT ;  /* 0x008000000f00780b */ /* 0x000fc60003fae200 */
[----:B------:R-:W-:Y:S02]  /*0780*/  FADD R10, R10, R17 ;  /* 0x000000110a0a7221 */ /* 0x000fe40000000000 */
[----:B------:R-:W-:Y:S01]  /*0790*/  @!P4 FMUL R14, R14, 16777216 ;  /* 0x4b8000000e0ec820 */ /* 0x000fe20000400000 */
[----:B------:R-:W2:Y:S01]  /*07a0*/  MUFU.EX2 R20, R20 ;  /* 0x0000001400147308 */ /* 0x000ea20000000800 */
[----:B0-----:R-:W-:Y:S01]  /*07b0*/  @!P6 FMUL R19, R19, R19 ;  /* 0x000000131313e220 */ /* 0x001fe20000400000 */
[----:B------:R-:W-:-:S03]  /*07c0*/  FSETP.GEU.AND P6, PT, |R13|, 1.175494350822287508e-38, PT ;  /* 0x008000000d00780b */ /* 0x000fc60003fce200 */
[----:B------:R-:W-:Y:S02]  /*07d0*/  FADD R19, R10, R19 ;  /* 0x000000130a137221 */ /* 0x000fe40000000000 */
[----:B------:R-:W-:Y:S01]  /*07e0*/  @!P5 FMUL R15, R15, 16777216 ;  /* 0x4b8000000f0fd820 */ /* 0x000fe20000400000 */
[----:B------:R-:W0:Y:S01]  /*07f0*/  MUFU.EX2 R21, R21 ;  /* 0x0000001500157308 */ /* 0x000e220000000800 */
[----:B-1----:R-:W-:Y:S01]  /*0800*/  @!P1 FMUL R22, R22, R22 ;  /* 0x0000001616169220 */ /* 0x002fe20000400000 */
[----:B------:R-:W-:-:S03]  /*0810*/  FSETP.GEU.AND P1, PT, |R16|, 1.175494350822287508e-38, PT ;  /* 0x008000001000780b */ /* 0x000fc60003f2e200 */
[----:B------:R-:W-:Y:S02]  /*0820*/  FADD R19, R19, R22 ;  /* 0x0000001613137221 */ /* 0x000fe40000000000 */
[----:B------:R-:W-:Y:S01]  /*0830*/  @!P6 FMUL R13, R13, 16777216 ;  /* 0x4b8000000d0de820 */ /* 0x000fe20000400000 */
[----:B------:R-:W1:Y:S01]  /*0840*/  MUFU.LG2 R18, R18 ;  /* 0x0000001200127308 */ /* 0x000e620000000c00 */
[----:B--2---:R-:W-:Y:S01]  /*0850*/  @!P2 FMUL R20, R20, R20 ;  /* 0x000000141414a220 */ /* 0x004fe20000400000 */
[----:B------:R-:W-:-:S03]  /*0860*/  FSETP.GEU.AND P2, PT, |R12|, 1.175494350822287508e-38, PT ;  /* 0x008000000c00780b */ /* 0x000fc60003f4e200 */
[----:B------:R-:W-:Y:S02]  /*0870*/  FADD R20, R19, R20 ;  /* 0x0000001413147221 */ /* 0x000fe40000000000 */
[----:B------:R-:W-:Y:S01]  /*0880*/  @!P1 FMUL R16, R16, 16777216 ;  /* 0x4b80000010109820 */ /* 0x000fe20000400000 */
[----:B------:R-:W2:Y:S01]  /*0890*/  MUFU.LG2 R14, R14 ;  /* 0x0000000e000e7308 */ /* 0x000ea20000000c00 */
[----:B0-----:R-:W-:Y:S01]  /*08a0*/  @!P3 FMUL R21, R21, R21 ;  /* 0x000000151515b220 */ /* 0x001fe20000400000 */
[----:B------:R-:W-:-:S03]  /*08b0*/  FSETP.GEU.AND P3, PT, |R8|, 1.175494350822287508e-38, PT ;  /* 0x008000000800780b */ /* 0x000fc60003f6e200 */
[----:B------:R-:W-:Y:S02]  /*08c0*/  FADD R20, R20, R21 ;  /* 0x0000001514147221 */ /* 0x000fe40000000000 */
[----:B------:R-:W-:Y:S01]  /*08d0*/  @!P2 FMUL R12, R12, 16777216 ;  /* 0x4b8000000c0ca820 */ /* 0x000fe20000400000 */
[----:B------:R0:W3:Y:S01]  /*08e0*/  MUFU.LG2 R26, R15 ;  /* 0x0000000f001a7308 */ /* 0x0000e20000000c00 */
[----:B-1----:R-:W-:Y:S01]  /*08f0*/  @!P0 FADD R18, R18, -24 ;  /* 0xc1c0000012128421 */ /* 0x002fe20000000000 */
[----:B------:R-:W-:-:S03]  /*0900*/  FSETP.GEU.AND P0, PT, |R6|, 1.175494350822287508e-38, PT ;  /* 0x008000000600780b */ /* 0x000fc60003f0e200 */
[----:B------:R-:W-:Y:S02]  /*0910*/  FMUL R18, R5, R18 ;  /* 0x0000001205127220 */ /* 0x000fe40000400000 */
[----:B------:R-:W-:Y:S01]  /*0920*/  @!P3 FMUL R8, R8, 16777216 ;  /* 0x4b8000000808b820 */ /* 0x000fe20000400000 */
[----:B------:R-:W1:Y:S01]  /*0930*/  MUFU.LG2 R24, R13 ;  /* 0x0000000d00187308 */ /* 0x000e620000000c00 */
[----:B--2---:R-:W-:Y:S01]  /*0940*/  @!P4 FADD R14, R14, -24 ;  /* 0xc1c000000e0ec421 */ /* 0x004fe20000000000 */
[----:B------:R-:W-:-:S03]  /*0950*/  FSETP.GEU.AND P4, PT, R18, -126, PT ;  /* 0xc2fc00001200780b */ /* 0x000fc60003f8e000 */
[----:B0-----:R-:W-:Y:S02]  /*0960*/  FMUL R15, R5, R14 ;  /* 0x0000000e050f7220 */ /* 0x001fe40000400000 */
[----:B------:R-:W-:Y:S01]  /*0970*/  @!P0 FMUL R6, R6, 16777216 ;  /* 0x4b80000006068820 */ /* 0x000fe20000400000 */
[----:B------:R-:W0:Y:S01]  /*0980*/  MUFU.LG2 R16, R16 ;  /* 0x0000001000107308 */ /* 0x000e220000000c00 */
[----:B---3--:R-:W-:Y:S01]  /*0990*/  @!P5 FADD R26, R26, -24 ;  /* 0xc1c000001a1ad421 */ /* 0x008fe20000000000 */
[----:B------:R-:W-:-:S03]  /*09a0*/  FSETP.GEU.AND P5, PT, R15, -126, PT ;  /* 0xc2fc00000f00780b */ /* 0x000fc60003fae000 */
[----:B------:R-:W-:Y:S02]  /*09b0*/  FMUL R14, R5, R26 ;  /* 0x0000001a050e7220 */ /* 0x000fe40000400000 */
[----:B------:R-:W-:Y:S01]  /*09c0*/  @!P4 FMUL R18, R18, 0.5 ;  /* 0x3f0000001212c820 */ /* 0x000fe20000400000 */
[----:B------:R-:W2:Y:S01]  /*09d0*/  MUFU.LG2 R12, R12 ;  /* 0x0000000c000c7308 */ /* 0x000ea20000000c00 */
[----:B-1----:R-:W-:Y:S01]  /*09e0*/  @!P6 FADD R24, R24, -24 ;  /* 0xc1c000001818e421 */ /* 0x002fe20000000000 */
[----:B------:R-:W-:-:S03]  /*09f0*/  FSETP.GEU.AND P6, PT, R14, -126, PT ;  /* 0xc2fc00000e00780b */ /* 0x000fc60003fce000 */
[----:B------:R-:W-:Y:S02]  /*0a00*/  FMUL R24, R5, R24 ;  /* 0x0000001805187220 */ /* 0x000fe40000400000 */
[----:B------:R-:W-:Y:S01]  /*0a10*/  @!P5 FMUL R15, R15, 0.5 ;  /* 0x3f0000000f0fd820 */ /* 0x000fe20000400000 */
[----:B------:R-:W1:Y:S01]  /*0a20*/  MUFU.LG2 R8, R8 ;  /* 0x0000000800087308 */ /* 0x000e620000000c00 */
[----:B0-----:R-:W-:Y:S01]  /*0a30*/  @!P1 FADD R16, R16, -24 ;  /* 0xc1c0000010109421 */ /* 0x001fe20000000000 */
[----:B------:R-:W-:-:S03]  /*0a40*/  FSETP.GEU.AND P1, PT, R24, -126, PT ;  /* 0xc2fc00001800780b */ /* 0x000fc60003f2e000 */
[----:B------:R-:W-:Y:S02]  /*0a50*/  FMUL R16, R5, R16 ;  /* 0x0000001005107220 */ /* 0x000fe40000400000 */
[----:B------:R-:W-:Y:S01]  /*0a60*/  @!P6 FMUL R14, R14, 0.5 ;  /* 0x3f0000000e0ee820 */ /* 0x000fe20000400000 */
[----:B------:R-:W0:Y:S01]  /*0a70*/  MUFU.LG2 R6, R6 ;  /* 0x0000000600067308 */ /* 0x000e220000000c00 */
[----:B--2---:R-:W-:Y:S01]  /*0a80*/  @!P2 FADD R12, R12, -24 ;  /* 0xc1c000000c0ca421 */ /* 0x004fe20000000000 */
[----:B------:R-:W-:-:S03]  /*0a90*/  FSETP.GEU.AND P2, PT, R16, -126, PT ;  /* 0xc2fc00001000780b */ /* 0x000fc60003f4e000 */
[----:B------:R-:W-:Y:S02]  /*0aa0*/  FMUL R12, R5, R12 ;  /* 0x0000000c050c7220 */ /* 0x000fe40000400000 */
[----:B------:R-:W-:Y:S01]  /*0ab0*/  @!P1 FMUL R24, R24, 0.5 ;  /* 0x3f00000018189820 */ /* 0x000fe20000400000 */
[----:B------:R-:W2:Y:S01]  /*0ac0*/  MUFU.EX2 R13, R18 ;  /* 0x00000012000d7308 */ /* 0x000ea20000000800 */
[----:B-1----:R-:W-:Y:S01]  /*0ad0*/  @!P3 FADD R8, R8, -24 ;  /* 0xc1c000000808b421 */ /* 0x002fe20000000000 */
[----:B------:R-:W-:-:S03]  /*0ae0*/  FSETP.GEU.AND P3, PT, R12, -126, PT ;  /* 0xc2fc00000c00780b */ /* 0x000fc60003f6e000 */
[----:B------:R-:W-:Y:S02]  /*0af0*/  FMUL R8, R5, R8 ;  /* 0x0000000805087220 */ /* 0x000fe40000400000 */
[----:B------:R-:W-:Y:S01]  /*0b00*/  @!P2 FMUL R16, R16, 0.5 ;  /* 0x3f0000001010a820 */ /* 0x000fe20000400000 */
[----:B------:R-:W1:Y:S01]  /*0b10*/  MUFU.EX2 R7, R15 ;  /* 0x0000000f00077308 */ /* 0x000e620000000800 */
[----:B0-----:R-:W-:Y:S01]  /*0b20*/  @!P0 FADD R6, R6, -24 ;  /* 0xc1c0000006068421 */ /* 0x001fe20000000000 */
[----:B------:R-:W-:-:S03]  /*0b30*/  FSETP.GEU.AND P0, PT, R8, -126, PT ;  /* 0xc2fc00000800780b */ /* 0x000fc60003f0e000 */
[----:B------:R-:W-:Y:S02]  /*0b40*/  FMUL R9, R5, R6 ;  /* 0x0000000605097220 */ /* 0x000fe40000400000 */
[----:B------:R-:W-:Y:S01]  /*0b50*/  @!P3 FMUL R12, R12, 0.5 ;  /* 0x3f0000000c0cb820 */ /* 0x000fe20000400000 */
[----:B------:R-:W0:Y:S01]  /*0b60*/  MUFU.EX2 R14, R14 ;  /* 0x0000000e000e7308 */ /* 0x000e220000000800 */
[----:B--2---:R-:W-:Y:S01]  /*0b70*/  @!P4 FMUL R13, R13, R13 ;  /* 0x0000000d0d0dc220 */ /* 0x004fe20000400000 */
[----:B------:R-:W-:-:S03]  /*0b80*/  FSETP.GEU.AND P4, PT, R9, -126, PT ;  /* 0xc2fc00000900780b */ /* 0x000fc60003f8e000 */
[----:B------:R-:W-:Y:S02]  /*0b90*/  FADD R20, R20, R13 ;  /* 0x0000000d14147221 */ /* 0x000fe40000000000 */
[----:B------:R-:W-:Y:S01]  /*0ba0*/  @!P0 FMUL R8, R8, 0.5 ;  /* 0x3f00000008088820 */ /* 0x000fe20000400000 */
[----:B------:R-:W2:Y:S01]  /*0bb0*/  MUFU.EX2 R24, R24 ;  /* 0x0000001800187308 */ /* 0x000ea20000000800 */
[----:B-1----:R-:W-:-:S04]  /*0bc0*/  @!P5 FMUL R7, R7, R7 ;  /* 0x000000070707d220 */ /* 0x002fc80000400000 */
[----:B------:R-:W-:Y:S02]  /*0bd0*/  FADD R7, R20, R7 ;  /* 0x0000000714077221 */ /* 0x000fe40000000000 */
[----:B------:R-:W-:Y:S01]  /*0be0*/  @!P4 FMUL R9, R9, 0.5 ;  /* 0x3f0000000909c820 */ /* 0x000fe20000400000 */
[----:B------:R-:W1:Y:S01]  /*0bf0*/  MUFU.EX2 R16, R16 ;  /* 0x0000001000107308 */ /* 0x000e620000000800 */
[----:B0-----:R-:W-:-:S04]  /*0c00*/  @!P6 FMUL R14, R14, R14 ;  /* 0x0000000e0e0ee220 */ /* 0x001fc80000400000 */
[----:B------:R-:W-:-:S03]  /*0c10*/  FADD R7, R7, R14 ;  /* 0x0000000e07077221 */ /* 0x000fc60000000000 */
[----:B------:R-:W0:Y:S01]  /*0c20*/  MUFU.EX2 R12, R12 ;  /* 0x0000000c000c7308 */ /* 0x000e220000000800 */
[----:B--2---:R-:W-:-:S04]  /*0c30*/  @!P1 FMUL R24, R24, R24 ;  /* 0x0000001818189220 */ /* 0x004fc80000400000 */
[----:B------:R-:W-:-:S03]  /*0c40*/  FADD R7, R7, R24 ;  /* 0x0000001807077221 */ /* 0x000fc60000000000 */
[----:B------:R-:W2:Y:S01]  /*0c50*/  MUFU.EX2 R6, R8 ;  /* 0x0000000800067308 */ /* 0x000ea20000000800 */
[----:B-1----:R-:W-:-:S04]  /*0c60*/  @!P2 FMUL R16, R16, R16 ;  /* 0x000000101010a220 */ /* 0x002fc80000400000 */
[----:B------:R-:W-:-:S03]  /*0c70*/  FADD R7, R7, R16 ;  /* 0x0000001007077221 */ /* 0x000fc60000000000 */
[----:B------:R-:W1:Y:S01]  /*0c80*/  MUFU.EX2 R10, R9 ;  /* 0x00000009000a7308 */ /* 0x000e620000000800 */
[----:B0-----:R-:W-:-:S04]  /*0c90*/  @!P3 FMUL R12, R12, R12 ;  /* 0x0000000c0c0cb220 */ /* 0x001fc80000400000 */
[----:B------:R-:W-:Y:S01]  /*0ca0*/  FADD R7, R7, R12 ;  /* 0x0000000c07077221 */ /* 0x000fe20000000000 */
[----:B--2---:R-:W-:Y:S01]  /*0cb0*/  @!P0 FMUL R6, R6, R6 ;  /* 0x0000000606068220 */ /* 0x004fe20000400000 */
[----:B------:R-:W-:-:S03]  /*0cc0*/  IADD3 R2, P0, PT, R2, 0x40, RZ ;  /* 0x0000004002027810 */ /* 0x000fc60007f1e0ff */
[----:B------:R-:W-:Y:S01]  /*0cd0*/  FADD R7, R7, R6 ;  /* 0x0000000607077221 */ /* 0x000fe20000000000 */
[----:B------:R-:W-:Y:S01]  /*0ce0*/  IADD3.X R3, PT, PT, RZ, R3, RZ, P0, !PT ;  /* 0x00000003ff037210 */ /* 0x000fe200007fe4ff */
[----:B-1----:R-:W-:-:S04]  /*0cf0*/  @!P4 FMUL R10, R10, R10 ;  /* 0x0000000a0a0ac220 */ /* 0x002fc80000400000 */
[----:B------:R-:W-:Y:S01]  /*0d00*/  FADD R7, R7, R10 ;  /* 0x0000000a07077221 */ /* 0x000fe20000000000 */
[----:B------:R-:W-:Y:S06]  /*0d10*/  BRA.U UP1, `(.L_x_23) ;  /* 0xfffffff5012c7547 */ /* 0x000fec000b83ffff */
.L_x_22:
        /* <DEDUP_REMOVED lines=10> */
[----:B------:R-:W5:Y:S04]  /*0dc0*/  LDG.E R10, desc[UR10][R2.64+0xc] ;  /* 0x00000c0a020a7981 */ /* 0x000f68000c1e1900 */
[----:B------:R-:W5:Y:S04]  /*0dd0*/  LDG.E R11, desc[UR10][R2.64+0x10] ;  /* 0x0000100a020b7981 */ /* 0x000f68000c1e1900 */
[----:B------:R-:W5:Y:S04]  /*0de0*/  LDG.E R13, desc[UR10][R2.64+0x14] ;  /* 0x0000140a020d7981 */ /* 0x000f68000c1e1900 */
[----:B------:R-:W5:Y:S04]  /*0df0*/  LDG.E R15, desc[UR10][R2.64+0x18] ;  /* 0x0000180a020f7981 */ /* 0x000f68000c1e1900 */
[----:B------:R0:W5:Y:S01]  /*0e00*/  LDG.E R17, desc[UR10][R2.64+0x1c] ;  /* 0x00001c0a02117981 */ /* 0x000162000c1e1900 */
[----:B------:R-:W-:-:S02]  /*0e10*/  IADD3 R0, PT, PT, R0, 0x8, RZ ;  /* 0x0000000800007810 */ /* 0x000fc40007ffe0ff */
[----:B--2---:R-:W-:Y:S02]  /*0e20*/  FSETP.GEU.AND P3, PT, |R6|, 1.175494350822287508e-38, PT ;  /* 0x008000000600780b */ /* 0x004fe40003f6e200 */
[----:B---3--:R-:W-:Y:S02]  /*0e30*/  FSETP.GEU.AND P4, PT, |R8|, 1.175494350822287508e-38, PT ;  /* 0x008000000800780b */ /* 0x008fe40003f8e200 */
[----:B----4-:R-:W-:Y:S02]  /*0e40*/  FSETP.GEU.AND P5, PT, |R9|, 1.175494350822287508e-38, PT ;  /* 0x008000000900780b */ /* 0x010fe40003fae200 */
[----:B-----5:R-:W-:-:S07]  /*0e50*/  FSETP.GEU.AND P6, PT, |R10|, 1.175494350822287508e-38, PT ;  /* 0x008000000a00780b */ /* 0x020fce0003fce200 */
[----:B------:R-:W-:Y:S01]  /*0e60*/  @!P3 FMUL R6, R6, 16777216 ;  /* 0x4b8000000606b820 */ /* 0x000fe20000400000 */
[----:B------:R-:W-:Y:S01]  /*0e70*/  FSETP.GEU.AND P0, PT, |R11|, 1.175494350822287508e-38, PT ;  /* 0x008000000b00780b */ /* 0x000fe20003f0e200 */
[----:B------:R-:W-:-:S04]  /*0e80*/  @!P4 FMUL R8, R8, 16777216 ;  /* 0x4b8000000808c820 */ /* 0x000fc80000400000 */
[----:B------:R-:W1:Y:S01]  /*0e90*/  MUFU.LG2 R6, R6 ;  /* 0x0000000600067308 */ /* 0x000e620000000c00 */
[----:B------:R-:W-:Y:S01]  /*0ea0*/  FSETP.GEU.AND P1, PT, |R13|, 1.175494350822287508e-38, PT ;  /* 0x008000000d00780b */ /* 0x000fe20003f2e200 */
[----:B------:R-:W-:Y:S01]  /*0eb0*/  @!P5 FMUL R9, R9, 16777216 ;  /* 0x4b8000000909d820 */ /* 0x000fe20000400000 */
[----:B------:R-:W-:Y:S01]  /*0ec0*/  FSETP.GEU.AND P2, PT, |R15|, 1.175494350822287508e-38, PT ;  /* 0x008000000f00780b */ /* 0x000fe20003f4e200 */
[----:B------:R-:W-:-:S04]  /*0ed0*/  @!P6 FMUL R10, R10, 16777216 ;  /* 0x4b8000000a0ae820 */ /* 0x000fc80000400000 */
[----:B------:R-:W2:Y:S01]  /*0ee0*/  MUFU.LG2 R8, R8 ;  /* 0x0000000800087308 */ /* 0x000ea20000000c00 */
[----:B------:R-:W-:-:S05]  /*0ef0*/  @!P0 FMUL R11, R11, 16777216 ;  /* 0x4b8000000b0b8820 */ /* 0x000fca0000400000 */
[----:B------:R-:W-:Y:S02]  /*0f00*/  @!P1 FMUL R13, R13, 16777216 ;  /* 0x4b8000000d0d9820 */ /* 0x000fe40000400000 */
[----:B0-----:R-:W0:Y:S01]  /*0f10*/  MUFU.LG2 R2, R9 ;  /* 0x0000000900027308 */ /* 0x001e220000000c00 */
[----:B-1----:R-:W-:Y:S01]  /*0f20*/  @!P3 FADD R6, R6, -24 ;  /* 0xc1c000000606b421 */ /* 0x002fe20000000000 */
[----:B------:R-:W-:Y:S01]  /*0f30*/  FSETP.GEU.AND P3, PT, |R17|, 1.175494350822287508e-38, PT ;  /* 0x008000001100780b */ /* 0x000fe20003f6e200 */
[----:B------:R-:W-:Y:S02]  /*0f40*/  @!P2 FMUL R15, R15, 16777216 ;  /* 0x4b8000000f0fa820 */ /* 0x000fe40000400000 */
[----:B------:R-:W-:-:S03]  /*0f50*/  FMUL R6, R5, R6 ;  /* 0x0000000605067220 */ /* 0x000fc60000400000 */
        /* <DEDUP_REMOVED lines=15> */
[----:B------:R-:W1:Y:S01]  /*1050*/  MUFU.LG2 R16, R15 ;  /* 0x0000000f00107308 */ /* 0x000e620000000c00 */
[----:B--2---:R-:W-:Y:S01]  /*1060*/  @!P0 FADD R12, R12, -24 ;  /* 0xc1c000000c0c8421 */ /* 0x004fe20000000000 */
[----:B------:R-:W-:-:S03]  /*1070*/  FSETP.GEU.AND P0, PT, R10, -126, PT ;  /* 0xc2fc00000a00780b */ /* 0x000fc60003f0e000 */
[----:B------:R-:W-:Y:S02]  /*1080*/  FMUL R12, R5, R12 ;  /* 0x0000000c050c7220 */ /* 0x000fe40000400000 */
[----:B------:R-:W-:Y:S01]  /*1090*/  @!P6 FMUL R2, R2, 0.5 ;  /* 0x3f0000000202e820 */ /* 0x000fe20000400000 */
[----:B------:R-:W2:Y:S01]  /*10a0*/  MUFU.LG2 R18, R17 ;  /* 0x0000001100127308 */ /* 0x000ea20000000c00 */
[----:B0-----:R-:W-:-:S04]  /*10b0*/  @!P1 FADD R14, R14, -24 ;  /* 0xc1c000000e0e9421 */ /* 0x001fc80000000000 */
[C---:B------:R-:W-:Y:S02]  /*10c0*/  FMUL R14, R5.reuse, R14 ;  /* 0x0000000e050e7220 */ /* 0x040fe40000400000 */
[----:B------:R-:W-:Y:S01]  /*10d0*/  @!P0 FMUL R10, R10, 0.5 ;  /* 0x3f0000000a0a8820 */ /* 0x000fe20000400000 */
[----:B------:R-:W0:Y:S01]  /*10e0*/  MUFU.EX2 R6, R6 ;  /* 0x0000000600067308 */ /* 0x000e220000000800 */
[----:B-1----:R-:W-:Y:S01]  /*10f0*/  @!P2 FADD R16, R16, -24 ;  /* 0xc1c000001010a421 */ /* 0x002fe20000000000 */
[----:B------:R-:W-:Y:S02]  /*1100*/  FSETP.GEU.AND P2, PT, R12, -126, PT ;  /* 0xc2fc00000c00780b */ /* 0x000fe40003f4e000 */
[----:B------:R-:W-:Y:S01]  /*1110*/  FSETP.GEU.AND P1, PT, R14, -126, PT ;  /* 0xc2fc00000e00780b */ /* 0x000fe20003f2e000 */
[----:B------:R-:W-:-:S03]  /*1120*/  FMUL R16, R5, R16 ;  /* 0x0000001005107220 */ /* 0x000fc60000400000 */
[----:B------:R-:W1:Y:S01]  /*1130*/  MUFU.EX2 R3, R8 ;  /* 0x0000000800037308 */ /* 0x000e620000000800 */
[----:B--2---:R-:W-:Y:S01]  /*1140*/  @!P3 FADD R18, R18, -24 ;  /* 0xc1c000001212b421 */ /* 0x004fe20000000000 */
[----:B------:R-:W-:-:S03]  /*1150*/  FSETP.GEU.AND P3, PT, R16, -126, PT ;  /* 0xc2fc00001000780b */ /* 0x000fc60003f6e000 */
[----:B------:R-:W-:Y:S02]  /*1160*/  FMUL R18, R5, R18 ;  /* 0x0000001205127220 */ /* 0x000fe40000400000 */
[----:B------:R-:W-:Y:S01]  /*1170*/  @!P2 FMUL R12, R12, 0.5 ;  /* 0x3f0000000c0ca820 */ /* 0x000fe20000400000 */
[----:B------:R-:W2:Y:S01]  /*1180*/  MUFU.EX2 R9, R2 ;  /* 0x0000000200097308 */ /* 0x000ea20000000800 */
[----:B0-----:R-:W-:Y:S01]  /*1190*/  @!P4 FMUL R6, R6, R6 ;  /* 0x000000060606c220 */ /* 0x001fe20000400000 */
[----:B------:R-:W-:Y:S01]  /*11a0*/  FSETP.GEU.AND P4, PT, R18, -126, PT ;  /* 0xc2fc00001200780b */ /* 0x000fe20003f8e000 */
[----:B------:R-:W-:Y:S02]  /*11b0*/  @!P1 FMUL R14, R14, 0.5 ;  /* 0x3f0000000e0e9820 */ /* 0x000fe40000400000 */
[----:B------:R-:W-:Y:S02]  /*11c0*/  FADD R6, R7, R6 ;  /* 0x0000000607067221 */ /* 0x000fe40000000000 */
[----:B------:R-:W-:Y:S01]  /*11d0*/  @!P3 FMUL R16, R16, 0.5 ;  /* 0x3f0000001010b820 */ /* 0x000fe20000400000 */
        /* <DEDUP_REMOVED lines=20> */
.L_x_25:
        /* <DEDUP_REMOVED lines=24> */
[----:B------:R-:W-:-:S03]  /*14a0*/  FMUL R8, R5, R8 ;  /* 0x0000000805087220 */ /* 0x000fc60000400000 */
[----:B------:R-:W0:Y:S01]  /*14b0*/  MUFU.LG2 R2, R13 ;  /* 0x0000000d00027308 */ /* 0x000e220000000c00 */
[----:B-1----:R-:W-:Y:S01]  /*14c0*/  @!P1 FADD R10, R10, -24 ;  /* 0xc1c000000a0a9421 */ /* 0x002fe20000000000 */
[----:B------:R-:W-:-:S03]  /*14d0*/  FSETP.GEU.AND P0, PT, R8, -126, PT ;  /* 0xc2fc00000800780b */ /* 0x000fc60003f0e000 */
[----:B------:R-:W-:Y:S01]  /*14e0*/  FMUL R10, R5, R10 ;  /* 0x0000000a050a7220 */ /* 0x000fe20000400000 */
[----:B--2---:R-:W-:-:S04]  /*14f0*/  @!P2 FADD R12, R12, -24 ;  /* 0xc1c000000c0ca421 */ /* 0x004fc80000000000 */
[----:B------:R-:W-:Y:S01]  /*1500*/  FSETP.GEU.AND P1, PT, R10, -126, PT ;  /* 0xc2fc00000a00780b */ /* 0x000fe20003f2e000 */
[----:B------:R-:W-:-:S04]  /*1510*/  FMUL R12, R5, R12 ;  /* 0x0000000c050c7220 */ /* 0x000fc80000400000 */
[----:B------:R-:W-:Y:S01]  /*1520*/  @!P0 FMUL R8, R8, 0.5 ;  /* 0x3f00000008088820 */ /* 0x000fe20000400000 */
[----:B0-----:R-:W-:Y:S01]  /*1530*/  @!P3 FADD R2, R2, -24 ;  /* 0xc1c000000202b421 */ /* 0x001fe20000000000 */
[----:B------:R-:W-:-:S03]  /*1540*/  FSETP.GEU.AND P2, PT, R12, -126, PT ;  /* 0xc2fc00000c00780b */ /* 0x000fc60003f4e000 */
[----:B------:R-:W-:Y:S02]  /*1550*/  FMUL R6, R5, R2 ;  /* 0x0000000205067220 */ /* 0x000fe40000400000 */
[----:B------:R-:W0:Y:S01]  /*1560*/  MUFU.EX2 R2, R8 ;  /* 0x0000000800027308 */ /* 0x000e220000000800 */
[----:B------:R-:W-:Y:S02]  /*1570*/  @!P1 FMUL R10, R10, 0.5 ;  /* 0x3f0000000a0a9820 */ /* 0x000fe40000400000 */
[----:B------:R-:W-:-:S05]  /*1580*/  FSETP.GEU.AND P3, PT, R6, -126, PT ;  /* 0xc2fc00000600780b */ /* 0x000fca0003f6e000 */
[----:B------:R-:W1:Y:S01]  /*1590*/  MUFU.EX2 R3, R10 ;  /* 0x0000000a00037308 */ /* 0x000e620000000800 */
[----:B------:R-:W-:-:S07]  /*15a0*/  @!P2 FMUL R12, R12, 0.5 ;  /* 0x3f0000000c0ca820 */ /* 0x000fce0000400000 */
[----:B------:R-:W2:Y:S01]  /*15b0*/  MUFU.EX2 R9, R12 ;  /* 0x0000000c00097308 */ /* 0x000ea20000000800 */
[----:B------:R-:W-:Y:S01]  /*15c0*/  @!P3 FMUL R6, R6, 0.5 ;  /* 0x3f0000000606b820 */ /* 0x000fe20000400000 */
[----:B0-----:R-:W-:-:S04]  /*15d0*/  @!P0 FMUL R2, R2, R2 ;  /* 0x0000000202028220 */ /* 0x001fc80000400000 */
[----:B------:R-:W-:Y:S02]  /*15e0*/  FADD R2, R7, R2 ;  /* 0x0000000207027221 */ /* 0x000fe40000000000 */
[----:B------:R-:W0:Y:S01]  /*15f0*/  MUFU.EX2 R11, R6 ;  /* 0x00000006000b7308 */ /* 0x000e220000000800 */
[----:B-1----:R-:W-:-:S04]  /*1600*/  @!P1 FMUL R3, R3, R3 ;  /* 0x0000000303039220 */ /* 0x002fc80000400000 */
[----:B------:R-:W-:Y:S01]  /*1610*/  FADD R2, R2, R3 ;  /* 0x0000000302027221 */ /* 0x000fe20000000000 */
[----:B--2---:R-:W-:-:S04]  /*1620*/  @!P2 FMUL R9, R9, R9 ;  /* 0x000000090909a220 */ /* 0x004fc80000400000 */
[----:B------:R-:W-:Y:S01]  /*1630*/  FADD R2, R2, R9 ;  /* 0x0000000902027221 */ /* 0x000fe20000000000 */
[----:B0-----:R-:W-:-:S04]  /*1640*/  @!P3 FMUL R11, R11, R11 ;  /* 0x0000000b0b0bb220 */ /* 0x001fc80000400000 */
[----:B------:R-:W-:-:S07]  /*1650*/  FADD R7, R2, R11 ;  /* 0x0000000b02077221 */ /* 0x000fce0000000000 */
.L_x_26:
[----:B------:R-:W-:Y:S05]  /*1660*/  BRA.U !UP1, `(.L_x_24) ;  /* 0x00000001094c7547 */ /* 0x000fea000b800000 */
[----:B------:R-:W1:Y:S01]  /*1670*/  LDC.64 R2, c[0x0][0x380] ;  /* 0x0000e000ff027b82 */ /* 0x000e620000000a00 */
[----:B------:R-:W-:Y:S01]  /*1680*/  UIADD3 UR4, UPT, UPT, -UR4, URZ, URZ ;  /* 0x000000ff04047290 */ /* 0x000fe2000fffe1ff */
[----:B-1----:R-:W-:-:S11]  /*1690*/  IMAD.WIDE.U32 R2, R0, 0x4, R2 ;  /* 0x0000000400027825 */ /* 0x002fd600078e0002 */
.L_x_27:
[----:B0-----:R0:W2:Y:S01]  /*16a0*/  LDG.E R0, desc[UR10][R2.64] ;  /* 0x0000000a02007981 */ /* 0x0010a2000c1e1900 */
[----:B------:R-:W-:-:S04]  /*16b0*/  UIADD3 UR4, UPT, UPT, UR4, 0x1, URZ ;  /* 0x0000000104047890 */ /* 0x000fc8000fffe0ff */
[----:B------:R-:W-:Y:S01]  /*16c0*/  UISETP.NE.AND UP0, UPT, UR4, URZ, UPT ;  /* 0x000000ff0400728c */ /* 0x000fe2000bf05270 */
[----:B0-----:R-:W-:-:S04]  /*16d0*/  IADD3 R2, P1, PT, R2, 0x4, RZ ;  /* 0x0000000402027810 */ /* 0x001fc80007f3e0ff */
[----:B------:R-:W-:Y:S02]  /*16e0*/  IADD3.X R3, PT, PT, RZ, R3, RZ, P1, !PT ;  /* 0x00000003ff037210 */ /* 0x000fe40000ffe4ff */
[----:B--2---:R-:W-:-:S13]  /*16f0*/  FSETP.GEU.AND P0, PT, |R0|, 1.175494350822287508e-38, PT ;  /* 0x008000000000780b */ /* 0x004fda0003f0e200 */
[----:B------:R-:W-:-:S04]  /*1700*/  @!P0 FMUL R0, R0, 16777216 ;  /* 0x4b80000000008820 */ /* 0x000fc80000400000 */
[----:B------:R-:W0:Y:S02]  /*1710*/  MUFU.LG2 R6, R0 ;  /* 0x0000000000067308 */ /* 0x000e240000000c00 */
[----:B0-----:R-:W-:-:S04]  /*1720*/  @!P0 FADD R6, R6, -24 ;  /* 0xc1c0000006068421 */ /* 0x001fc80000000000 */
[----:B------:R-:W-:-:S05]  /*1730*/  FMUL R6, R5, R6 ;  /* 0x0000000605067220 */ /* 0x000fca0000400000 */
[----:B------:R-:W-:-:S13]  /*1740*/  FSETP.GEU.AND P0, PT, R6, -126, PT ;  /* 0xc2fc00000600780b */ /* 0x000fda0003f0e000 */
[----:B------:R-:W-:-:S04]  /*1750*/  @!P0 FMUL R6, R6, 0.5 ;  /* 0x3f00000006068820 */ /* 0x000fc80000400000 */
[----:B------:R-:W0:Y:S02]  /*1760*/  MUFU.EX2 R8, R6 ;  /* 0x0000000600087308 */ /* 0x000e240000000800 */
[----:B0-----:R-:W-:-:S04]  /*1770*/  @!P0 FMUL R8, R8, R8 ;  /* 0x0000000808088220 */ /* 0x001fc80000400000 */
[----:B------:R-:W-:Y:S01]  /*1780*/  FADD R7, R8, R7 ;  /* 0x0000000708077221 */ /* 0x000fe20000000000 */
[----:B------:R-:W-:Y:S06]  /*1790*/  BRA.U UP0, `(.L_x_27) ;  /* 0xfffffffd00c07547 */ /* 0x000fec000b83ffff */
.L_x_24:
[----:B------:R-:W-:-:S07]  /*17a0*/  FADD R3, R7, R7 ;  /* 0x0000000707037221 */ /* 0x000fce0000000000 */
.L_x_21:
        /* <DEDUP_REMOVED lines=10> */
[----:B------:R-:W-:-:S07]  /*1850*/  MOV R2, 0x1870 ;  /* 0x0000187000027802 */ /* 0x000fce0000000f00 */
[----:B0-----:R-:W-:Y:S05]  /*1860*/  CALL.REL.NOINC `($__internal_1_$__cuda_sm3x_div_rn_noftz_f32_slowpath) ;  /* 0x0000000000187944 */ /* 0x001fea0003c00000 */
[----:B------:R-:W-:-:S07]  /*1870*/  MOV R7, R0 ;  /* 0x0000000000077202 */ /* 0x000fce0000000f00 */
.L_x_29:
[----:B0-----:R-:W-:Y:S05]  /*1880*/  BSYNC.RECONVERGENT B0 ;  /* 0x0000000000007941 */ /* 0x001fea0003800200 */
.L_x_28:
[----:B------:R-:W0:Y:S02]  /*1890*/  LDC.64 R2, c[0x0][0x388] ;  /* 0x0000e200ff027b82 */ /* 0x000e240000000a00 */
[----:B0-----:R-:W-:-:S05]  /*18a0*/  IMAD.WIDE R4, R4, 0x4, R2 ;  /* 0x0000000404047825 */ /* 0x001fca00078e0202 */
[----:B------:R-:W-:Y:S01]  /*18b0*/  STG.E desc[UR10][R4.64], R7 ;  /* 0x0000000704007986 */ /* 0x000fe2000c10190a */
[----:B------:R-:W-:Y:S05]  /*18c0*/  EXIT ;  /* 0x000000000000794d */ /* 0x000fea0003800000 */
        .weak           $__internal_1_$__cuda_sm3x_div_rn_noftz_f32_slowpath
        .type           $__internal_1_$__cuda_sm3x_div_rn_noftz_f32_slowpath,@function
        .size           $__internal_1_$__cuda_sm3x_div_rn_noftz_f32_slowpath,(.L_x_43 - $__internal_1_$__cuda_sm3x_div_rn_noftz_f32_slowpath)
$__internal_1_$__cuda_sm3x_div_rn_noftz_f32_slowpath:
[----:B------:R-:W-:Y:S01]  /*18d0*/  SHF.R.U32.HI R5, RZ, 0x17, R6 ;  /* 0x00000017ff057819 */ /* 0x000fe20000011606 */
[----:B------:R-:W-:Y:S01]  /*18e0*/  BSSY.RECONVERGENT B1, `(.L_x_30) ;  /* 0x0000063000017945 */ /* 0x000fe20003800200 */
[----:B------:R-:W-:Y:S02]  /*18f0*/  SHF.R.U32.HI R0, RZ, 0x17, R3 ;  /* 0x00000017ff007819 */ /* 0x000fe40000011603 */
[----:B------:R-:W-:Y:S02]  /*1900*/  LOP3.LUT R5, R5, 0xff, RZ, 0xc0, !PT ;  /* 0x000000ff05057812 */ /* 0x000fe400078ec0ff */
[----:B------:R-:W-:Y:S02]  /*1910*/  LOP3.LUT R10, R0, 0xff, RZ, 0xc0, !PT ;  /* 0x000000ff000a7812 */ /* 0x000fe400078ec0ff */
[----:B------:R-:W-:Y:S02]  /*1920*/  IADD3 R8, PT, PT, R5, -0x1, RZ ;  /* 0xffffffff05087810 */ /* 0x000fe40007ffe0ff */
[----:B------:R-:W-:-:S02]  /*1930*/  IADD3 R9, PT, PT, R10, -0x1, RZ ;  /* 0xffffffff0a097810 */ /* 0x000fc40007ffe0ff */
[----:B------:R-:W-:-:S04]  /*1940*/  ISETP.GT.U32.AND P0, PT, R8, 0xfd, PT ;  /* 0x000000fd0800780c */ /* 0x000fc80003f04070 */
[----:B------:R-:W-:-:S13]  /*1950*/  ISETP.GT.U32.OR P0, PT, R9, 0xfd, P0 ;  /* 0x000000fd0900780c */ /* 0x000fda0000704470 */
[----:B------:R-:W-:Y:S01]  /*1960*/  @!P0 MOV R7, RZ ;  /* 0x000000ff00078202 */ /* 0x000fe20000000f00 */
[----:B------:R-:W-:Y:S06]  /*1970*/  @!P0 BRA `(.L_x_31) ;  /* 0x0000000000608947 */ /* 0x000fec0003800000 */
[----:B------:R-:W-:Y:S02]  /*1980*/  FSETP.GTU.FTZ.AND P0, PT, |R3|, +INF , PT ;  /* 0x7f8000000300780b */ /* 0x000fe40003f1c200 */
[----:B------:R-:W-:Y:S02]  /*1990*/  FSETP.GTU.FTZ.AND P1, PT, |R6|, +INF , PT ;  /* 0x7f8000000600780b */ /* 0x000fe40003f3c200 */
[----:B------:R-:W-:Y:S02]  /*19a0*/  MOV R0, R6 ;  /* 0x0000000600007202 */ /* 0x000fe40000000f00 */
        /* <DEDUP_REMOVED lines=21> */
.L_x_31:
[----:B------:R-:W-:Y:S01]  /*1b00*/  LEA R9, R5, 0xc0800000, 0x17 ;  /* 0xc080000005097811 */ /* 0x000fe200078eb8ff */
[----:B------:R-:W-:Y:S03]  /*1b10*/  BSSY.RECONVERGENT B2, `(.L_x_36) ;  /* 0x0000036000027945 */ /* 0x000fe60003800200 */
[----:B------:R-:W-:Y:S02]  /*1b20*/  IADD3 R9, PT, PT, -R9, R6, RZ ;  /* 0x0000000609097210 */ /* 0x000fe40007ffe1ff */
[----:B------:R-:W-:Y:S02]  /*1b30*/  IADD3 R6, PT, PT, R10, -0x7f, RZ ;  /* 0xffffff810a067810 */ /* 0x000fe40007ffe0ff */
[----:B------:R-:W0:Y:S01]  /*1b40*/  MUFU.RCP R8, R9 ;  /* 0x0000000900087308 */ /* 0x000e220000001000 */
[----:B------:R-:W-:Y:S02]  /*1b50*/  FADD.FTZ R11, -R9, -RZ ;  /* 0x800000ff090b7221 */ /* 0x000fe40000010100 */
[C---:B------:R-:W-:Y:S01]  /*1b60*/  IMAD R0, R6.reuse, -0x800000, R3 ;  /* 0xff80000006007824 */ /* 0x040fe200078e0203 */
[----:B------:R-:W-:-:S04]  /*1b70*/  IADD3 R6, PT, PT, R6, 0x7f, -R5 ;  /* 0x0000007f06067810 */ /* 0x000fc80007ffe805 */
[----:B------:R-:W-:Y:S01]  /*1b80*/  IADD3 R6, PT, PT, R6, R7, RZ ;  /* 0x0000000706067210 */ /* 0x000fe20007ffe0ff */
[----:B0-----:R-:W-:-:S04]  /*1b90*/  FFMA R13, R8, R11, 1 ;  /* 0x3f800000080d7423 */ /* 0x001fc8000000000b */
[----:B------:R-:W-:-:S04]  /*1ba0*/  FFMA R10, R8, R13, R8 ;  /* 0x0000000d080a7223 */ /* 0x000fc80000000008 */
[----:B------:R-:W-:-:S04]  /*1bb0*/  FFMA R3, R0, R10, RZ ;  /* 0x0000000a00037223 */ /* 0x000fc800000000ff */
[----:B------:R-:W-:-:S04]  /*1bc0*/  FFMA R8, R11, R3, R0 ;  /* 0x000000030b087223 */ /* 0x000fc80000000000 */
[----:B------:R-:W-:-:S04]  /*1bd0*/  FFMA R13, R10, R8, R3 ;  /* 0x000000080a0d7223 */ /* 0x000fc80000000003 */
[----:B------:R-:W-:-:S04]  /*1be0*/  FFMA R8, R11, R13, R0 ;  /* 0x0000000d0b087223 */ /* 0x000fc80000000000 */
        /* <DEDUP_REMOVED lines=15> */
[CCC-:B------:R-:W-:Y:S01]  /*1ce0*/  FFMA.RM R6, R10.reuse, R8.reuse, R13.reuse ;  /* 0x000000080a067223 */ /* 0x1c0fe2000000400d */
[C---:B------:R-:W-:Y:S02]  /*1cf0*/  ISETP.NE.AND P2, PT, R7.reuse, RZ, PT ;  /* 0x000000ff0700720c */ /* 0x040fe40003f45270 */
[----:B------:R-:W-:Y:S02]  /*1d00*/  ISETP.NE.AND P1, PT, R7, RZ, PT ;  /* 0x000000ff0700720c */ /* 0x000fe40003f25270 */
[----:B------:R-:W-:Y:S01]  /*1d10*/  LOP3.LUT R5, R3, 0x7fffff, RZ, 0xc0, !PT ;  /* 0x007fffff03057812 */ /* 0x000fe200078ec0ff */
[----:B------:R-:W-:Y:S01]  /*1d20*/  FFMA.RP R3, R10, R8, R13 ;  /* 0x000000080a037223 */ /* 0x000fe2000000800d */
[----:B------:R-:W-:Y:S02]  /*1d30*/  IADD3 R8, PT, PT, R7, 0x20, RZ ;  /* 0x0000002007087810 */ /* 0x000fe40007ffe0ff */
[----:B------:R-:W-:-:S02]  /*1d40*/  LOP3.LUT R5, R5, 0x800000, RZ, 0xfc, !PT ;  /* 0x0080000005057812 */ /* 0x000fc400078efcff */
[----:B------:R-:W-:Y:S02]  /*1d50*/  IADD3 R7, PT, PT, -R7, RZ, RZ ;  /* 0x000000ff07077210 */ /* 0x000fe40007ffe1ff */
[----:B------:R-:W-:Y:S02]  /*1d60*/  SHF.L.U32 R8, R5, R8, RZ ;  /* 0x0000000805087219 */ /* 0x000fe400000006ff */
[----:B------:R-:W-:Y:S02]  /*1d70*/  FSETP.NEU.FTZ.AND P0, PT, R3, R6, PT ;  /* 0x000000060300720b */ /* 0x000fe40003f1d000 */
[----:B------:R-:W-:Y:S02]  /*1d80*/  SEL R6, R7, RZ, P2 ;  /* 0x000000ff07067207 */ /* 0x000fe40001000000 */
[----:B------:R-:W-:Y:S02]  /*1d90*/  ISETP.NE.AND P1, PT, R8, RZ, P1 ;  /* 0x000000ff0800720c */ /* 0x000fe40000f25270 */
[----:B------:R-:W-:-:S02]  /*1da0*/  SHF.R.U32.HI R6, RZ, R6, R5 ;  /* 0x00000006ff067219 */ /* 0x000fc40000011605 */
[----:B------:R-:W-:Y:S02]  /*1db0*/  PLOP3.LUT P0, PT, P0, P1, PT, 0xf8, 0x8f ;  /* 0x00000000008f781c */ /* 0x000fe40000703f70 */
[----:B------:R-:W-:Y:S02]  /*1dc0*/  SHF.R.U32.HI R8, RZ, 0x1, R6 ;  /* 0x00000001ff087819 */ /* 0x000fe40000011606 */
[----:B------:R-:W-:-:S04]  /*1dd0*/  SEL R3, RZ, 0x1, !P0 ;  /* 0x00000001ff037807 */ /* 0x000fc80004000000 */
[----:B------:R-:W-:-:S04]  /*1de0*/  LOP3.LUT R3, R3, 0x1, R8, 0xf8, !PT ;  /* 0x0000000103037812 */ /* 0x000fc800078ef808 */
[----:B------:R-:W-:-:S04]  /*1df0*/  LOP3.LUT R3, R3, R6, RZ, 0xc0, !PT ;  /* 0x0000000603037212 */ /* 0x000fc800078ec0ff */
[----:B------:R-:W-:-:S04]  /*1e00*/  IADD3 R3, PT, PT, R8, R3, RZ ;  /* 0x0000000308037210 */ /* 0x000fc80007ffe0ff */
[----:B------:R-:W-:Y:S01]  /*1e10*/  LOP3.LUT R0, R3, R0, RZ, 0xfc, !PT ;  /* 0x0000000003007212 */ /* 0x000fe200078efcff */
[----:B------:R-:W-:Y:S06]  /*1e20*/  BRA `(.L_x_39) ;  /* 0x0000000000107947 */ /* 0x000fec0003800000 */
.L_x_38:
[----:B------:R-:W-:-:S04]  /*1e30*/  LOP3.LUT R0, R0, 0x80000000, RZ, 0xc0, !PT ;  /* 0x8000000000007812 */ /* 0x000fc800078ec0ff */
[----:B------:R-:W-:Y:S01]  /*1e40*/  LOP3.LUT R0, R0, 0x7f800000, RZ, 0xfc, !PT ;  /* 0x7f80000000007812 */ /* 0x000fe200078efcff */
[----:B------:R-:W-:Y:S06]  /*1e50*/  BRA `(.L_x_39) ;  /* 0x0000000000047947 */ /* 0x000fec0003800000 */
.L_x_37:
[----:B------:R-:W-:-:S07]  /*1e60*/  LEA R0, R6, R0, 0x17 ;  /* 0x0000000006007211 */ /* 0x000fce00078eb8ff */
.L_x_39:
[----:B------:R-:W-:Y:S05]  /*1e70*/  BSYNC.RECONVERGENT B2 ;  /* 0x0000000000027941 */ /* 0x000fea0003800200 */
.L_x_36:
[----:B------:R-:W-:Y:S05]  /*1e80*/  BRA `(.L_x_40) ;  /* 0x0000000000207947 */ /* 0x000fea0003800000 */
.L_x_35:
[----:B------:R-:W-:-:S04]  /*1e90*/  LOP3.LUT R0, R6, 0x80000000, R3, 0x48, !PT ;  /* 0x8000000006007812 */ /* 0x000fc800078e4803 */
[----:B------:R-:W-:Y:S01]  /*1ea0*/  LOP3.LUT R0, R0, 0x7f800000, RZ, 0xfc, !PT ;  /* 0x7f80000000007812 */ /* 0x000fe200078efcff */
[----:B------:R-:W-:Y:S06]  /*1eb0*/  BRA `(.L_x_40) ;  /* 0x0000000000147947 */ /* 0x000fec0003800000 */
.L_x_34:
[----:B------:R-:W-:Y:S01]  /*1ec0*/  LOP3.LUT R0, R6, 0x80000000, R3, 0x48, !PT ;  /* 0x8000000006007812 */ /* 0x000fe200078e4803 */
[----:B------:R-:W-:Y:S06]  /*1ed0*/  BRA `(.L_x_40) ;  /* 0x00000000000c7947 */ /* 0x000fec0003800000 */
.L_x_33:
[----:B------:R-:W0:Y:S01]  /*1ee0*/  MUFU.RSQ R0, -QNAN ;  /* 0xffc0000000007908 */ /* 0x000e220000001400 */
[----:B------:R-:W-:Y:S05]  /*1ef0*/  BRA `(.L_x_40) ;  /* 0x0000000000047947 */ /* 0x000fea0003800000 */
.L_x_32:
[----:B------:R-:W-:-:S07]  /*1f00*/  FADD.FTZ R0, R3, R0 ;  /* 0x0000000003007221 */ /* 0x000fce0000010000 */
.L_x_40:
[----:B------:R-:W-:Y:S05]  /*1f10*/  BSYNC.RECONVERGENT B1 ;  /* 0x0000000000017941 */ /* 0x000fea0003800200 */
.L_x_30:
[----:B------:R-:W-:-:S04]  /*1f20*/  HFMA2 R3, -RZ, RZ, 0, 0 ;  /* 0x00000000ff037431 */ /* 0x000fc800000001ff */
[----:B0-----:R-:W-:Y:S05]  /*1f30*/  RET.REL.NODEC R2 `(_Z8create_FPfS_i) ;  /* 0xffffffe002307950 */ /* 0x001fea0003c3ffff */
.L_x_41:
        /* <DEDUP_REMOVED lines=12> */
.L_x_43:


//--------------------- .nv.shared.reserved.0     --------------------------
	.section	.nv.shared.reserved.0,"aw",@nobits
	.weak		__nv_reservedSMEM_offset_0_alias
	.size		__nv_reservedSMEM_offset_0_alias, 0, 64
	.other		__nv_reservedSMEM_offset_0_alias,@"STO_CUDA_RESERVED_SHARED STV_DEFAULT"
__nv_reservedSMEM_offset_0_alias:
	.zero		0
	.zero		64


//--------------------- .nv.constant0._Z12createMatrixPfS_i --------------------------
	.section	.nv.constant0._Z12createMatrixPfS_i,"a",@progbits
	.sectionflags	@""
	.align	4
.nv.constant0._Z12createMatrixPfS_i:
	.zero		916


//--------------------- .nv.constant0._Z8create_FPfS_i --------------------------
	.section	.nv.constant0._Z8create_FPfS_i,"a",@progbits
	.sectionflags	@""
	.align	4
.nv.constant0._Z8create_FPfS_i:
	.zero		916


//--------------------- SYMBOLS --------------------------

	.type		.nv.reservedSmem.offset0,@object
	.size		.nv.reservedSmem.offset0,0x4
